//
// Generated by NVIDIA NVVM Compiler
//
// Compiler Build ID: CL-36424714
// Cuda compilation tools, release 13.0, V13.0.88
// Based on NVVM 20.0.0
//

.version 9.0
.target sm_100
.address_size 64

	// .globl	_Z28causal_attention_kernel_bf16PKfS0_S0_Pfiii

.visible .entry _Z28causal_attention_kernel_bf16PKfS0_S0_Pfiii(
	.param .u64 .ptr .align 1 _Z28causal_attention_kernel_bf16PKfS0_S0_Pfiii_param_0,
	.param .u64 .ptr .align 1 _Z28causal_attention_kernel_bf16PKfS0_S0_Pfiii_param_1,
	.param .u64 .ptr .align 1 _Z28causal_attention_kernel_bf16PKfS0_S0_Pfiii_param_2,
	.param .u64 .ptr .align 1 _Z28causal_attention_kernel_bf16PKfS0_S0_Pfiii_param_3,
	.param .u32 _Z28causal_attention_kernel_bf16PKfS0_S0_Pfiii_param_4,
	.param .u32 _Z28causal_attention_kernel_bf16PKfS0_S0_Pfiii_param_5,
	.param .u32 _Z28causal_attention_kernel_bf16PKfS0_S0_Pfiii_param_6
)
{
	.reg .pred 	%p<66>;
	.reg .b16 	%rs<577>;
	.reg .b32 	%r<194>;
	.reg .b32 	%f<605>;
	.reg .b64 	%rd<135>;

	ld.param.u64 	%rd18, [_Z28causal_attention_kernel_bf16PKfS0_S0_Pfiii_param_0];
	ld.param.u64 	%rd19, [_Z28causal_attention_kernel_bf16PKfS0_S0_Pfiii_param_1];
	ld.param.u64 	%rd20, [_Z28causal_attention_kernel_bf16PKfS0_S0_Pfiii_param_2];
	ld.param.u64 	%rd21, [_Z28causal_attention_kernel_bf16PKfS0_S0_Pfiii_param_3];
	ld.param.u32 	%r92, [_Z28causal_attention_kernel_bf16PKfS0_S0_Pfiii_param_4];
	ld.param.u32 	%r93, [_Z28causal_attention_kernel_bf16PKfS0_S0_Pfiii_param_5];
	ld.param.u32 	%r91, [_Z28causal_attention_kernel_bf16PKfS0_S0_Pfiii_param_6];
	cvta.to.global.u64 	%rd1, %rd19;
	cvta.to.global.u64 	%rd2, %rd18;
	cvta.to.global.u64 	%rd3, %rd21;
	cvta.to.global.u64 	%rd4, %rd20;
	mov.u32 	%r1, %ctaid.x;
	mov.u32 	%r94, %ctaid.y;
	mov.u32 	%r95, %ntid.y;
	mov.u32 	%r96, %tid.y;
	mad.lo.s32 	%r97, %r94, %r95, %r96;
	mov.u32 	%r98, %ctaid.z;
	mov.u32 	%r99, %ntid.z;
	mov.u32 	%r100, %tid.z;
	mad.lo.s32 	%r3, %r98, %r99, %r100;
	setp.ge.s32 	%p1, %r1, %r92;
	setp.ge.s32 	%p2, %r97, %r93;
	or.pred  	%p3, %p1, %p2;
	setp.ge.s32 	%p4, %r3, %r93;
	or.pred  	%p5, %p4, %p3;
	@%p5 bra 	$L__BB0_84;
	cvt.rn.f32.s32 	%f78, %r91;
	sqrt.rn.f32 	%f79, %f78;
	rcp.rn.f32 	%f1, %f79;
	setp.lt.s32 	%p6, %r91, 1;
	mov.f32 	%f569, 0f00000000;
	@%p6 bra 	$L__BB0_14;
	mul.lo.s32 	%r102, %r93, %r1;
	mul.lo.s32 	%r103, %r102, %r91;
	mad.lo.s32 	%r4, %r91, %r97, %r103;
	mad.lo.s32 	%r5, %r91, %r3, %r103;
	add.s32 	%r104, %r91, -1;
	and.b32  	%r6, %r91, 15;
	setp.lt.u32 	%p7, %r104, 15;
	mov.f32 	%f569, 0f00000000;
	mov.b32 	%r166, 0;
	@%p7 bra 	$L__BB0_5;
	and.b32  	%r166, %r91, 2147483632;
	mov.f32 	%f569, 0f00000000;
	mov.b32 	%r164, 0;
$L__BB0_4:
	.pragma "nounroll";
	add.s32 	%r106, %r4, %r164;
	mul.wide.s32 	%rd22, %r106, 4;
	add.s64 	%rd23, %rd2, %rd22;
	ld.global.f32 	%f83, [%rd23];
	// begin inline asm
	{  cvt.rn.bf16.f32 %rs1, %f83;}

	// end inline asm
	add.s32 	%r107, %r5, %r164;
	mul.wide.s32 	%rd24, %r107, 4;
	add.s64 	%rd25, %rd1, %rd24;
	ld.global.f32 	%f84, [%rd25];
	// begin inline asm
	{  cvt.rn.bf16.f32 %rs2, %f84;}

	// end inline asm
	// begin inline asm
	{ mul.bf16 %rs3,%rs1,%rs2; }

	// end inline asm
	// begin inline asm
	{ cvt.f32.bf16 %f85, %rs3;}

	// end inline asm
	fma.rn.f32 	%f131, %f1, %f85, %f569;
	ld.global.f32 	%f86, [%rd23+4];
	// begin inline asm
	{  cvt.rn.bf16.f32 %rs7, %f86;}

	// end inline asm
	ld.global.f32 	%f87, [%rd25+4];
	// begin inline asm
	{  cvt.rn.bf16.f32 %rs8, %f87;}

	// end inline asm
	// begin inline asm
	{ mul.bf16 %rs9,%rs7,%rs8; }

	// end inline asm
	// begin inline asm
	{ cvt.f32.bf16 %f88, %rs9;}

	// end inline asm
	fma.rn.f32 	%f132, %f1, %f88, %f131;
	ld.global.f32 	%f89, [%rd23+8];
	// begin inline asm
	{  cvt.rn.bf16.f32 %rs13, %f89;}

	// end inline asm
	ld.global.f32 	%f90, [%rd25+8];
	// begin inline asm
	{  cvt.rn.bf16.f32 %rs14, %f90;}

	// end inline asm
	// begin inline asm
	{ mul.bf16 %rs15,%rs13,%rs14; }

	// end inline asm
	// begin inline asm
	{ cvt.f32.bf16 %f91, %rs15;}

	// end inline asm
	fma.rn.f32 	%f133, %f1, %f91, %f132;
	ld.global.f32 	%f92, [%rd23+12];
	// begin inline asm
	{  cvt.rn.bf16.f32 %rs19, %f92;}

	// end inline asm
	ld.global.f32 	%f93, [%rd25+12];
	// begin inline asm
	{  cvt.rn.bf16.f32 %rs20, %f93;}

	// end inline asm
	// begin inline asm
	{ mul.bf16 %rs21,%rs19,%rs20; }

	// end inline asm
	// begin inline asm
	{ cvt.f32.bf16 %f94, %rs21;}

	// end inline asm
	fma.rn.f32 	%f134, %f1, %f94, %f133;
	ld.global.f32 	%f95, [%rd23+16];
	// begin inline asm
	{  cvt.rn.bf16.f32 %rs25, %f95;}

	// end inline asm
	ld.global.f32 	%f96, [%rd25+16];
	// begin inline asm
	{  cvt.rn.bf16.f32 %rs26, %f96;}

	// end inline asm
	// begin inline asm
	{ mul.bf16 %rs27,%rs25,%rs26; }

	// end inline asm
	// begin inline asm
	{ cvt.f32.bf16 %f97, %rs27;}

	// end inline asm
	fma.rn.f32 	%f135, %f1, %f97, %f134;
	ld.global.f32 	%f98, [%rd23+20];
	// begin inline asm
	{  cvt.rn.bf16.f32 %rs31, %f98;}

	// end inline asm
	ld.global.f32 	%f99, [%rd25+20];
	// begin inline asm
	{  cvt.rn.bf16.f32 %rs32, %f99;}

	// end inline asm
	// begin inline asm
	{ mul.bf16 %rs33,%rs31,%rs32; }

	// end inline asm
	// begin inline asm
	{ cvt.f32.bf16 %f100, %rs33;}

	// end inline asm
	fma.rn.f32 	%f136, %f1, %f100, %f135;
	ld.global.f32 	%f101, [%rd23+24];
	// begin inline asm
	{  cvt.rn.bf16.f32 %rs37, %f101;}

	// end inline asm
	ld.global.f32 	%f102, [%rd25+24];
	// begin inline asm
	{  cvt.rn.bf16.f32 %rs38, %f102;}

	// end inline asm
	// begin inline asm
	{ mul.bf16 %rs39,%rs37,%rs38; }

	// end inline asm
	// begin inline asm
	{ cvt.f32.bf16 %f103, %rs39;}

	// end inline asm
	fma.rn.f32 	%f137, %f1, %f103, %f136;
	ld.global.f32 	%f104, [%rd23+28];
	// begin inline asm
	{  cvt.rn.bf16.f32 %rs43, %f104;}

	// end inline asm
	ld.global.f32 	%f105, [%rd25+28];
	// begin inline asm
	{  cvt.rn.bf16.f32 %rs44, %f105;}

	// end inline asm
	// begin inline asm
	{ mul.bf16 %rs45,%rs43,%rs44; }

	// end inline asm
	// begin inline asm
	{ cvt.f32.bf16 %f106, %rs45;}

	// end inline asm
	fma.rn.f32 	%f138, %f1, %f106, %f137;
	ld.global.f32 	%f107, [%rd23+32];
	// begin inline asm
	{  cvt.rn.bf16.f32 %rs49, %f107;}

	// end inline asm
	ld.global.f32 	%f108, [%rd25+32];
	// begin inline asm
	{  cvt.rn.bf16.f32 %rs50, %f108;}

	// end inline asm
	// begin inline asm
	{ mul.bf16 %rs51,%rs49,%rs50; }

	// end inline asm
	// begin inline asm
	{ cvt.f32.bf16 %f109, %rs51;}

	// end inline asm
	fma.rn.f32 	%f139, %f1, %f109, %f138;
	ld.global.f32 	%f110, [%rd23+36];
	// begin inline asm
	{  cvt.rn.bf16.f32 %rs55, %f110;}

	// end inline asm
	ld.global.f32 	%f111, [%rd25+36];
	// begin inline asm
	{  cvt.rn.bf16.f32 %rs56, %f111;}

	// end inline asm
	// begin inline asm
	{ mul.bf16 %rs57,%rs55,%rs56; }

	// end inline asm
	// begin inline asm
	{ cvt.f32.bf16 %f112, %rs57;}

	// end inline asm
	fma.rn.f32 	%f140, %f1, %f112, %f139;
	ld.global.f32 	%f113, [%rd23+40];
	// begin inline asm
	{  cvt.rn.bf16.f32 %rs61, %f113;}

	// end inline asm
	ld.global.f32 	%f114, [%rd25+40];
	// begin inline asm
	{  cvt.rn.bf16.f32 %rs62, %f114;}

	// end inline asm
	// begin inline asm
	{ mul.bf16 %rs63,%rs61,%rs62; }

	// end inline asm
	// begin inline asm
	{ cvt.f32.bf16 %f115, %rs63;}

	// end inline asm
	fma.rn.f32 	%f141, %f1, %f115, %f140;
	ld.global.f32 	%f116, [%rd23+44];
	// begin inline asm
	{  cvt.rn.bf16.f32 %rs67, %f116;}

	// end inline asm
	ld.global.f32 	%f117, [%rd25+44];
	// begin inline asm
	{  cvt.rn.bf16.f32 %rs68, %f117;}

	// end inline asm
	// begin inline asm
	{ mul.bf16 %rs69,%rs67,%rs68; }

	// end inline asm
	// begin inline asm
	{ cvt.f32.bf16 %f118, %rs69;}

	// end inline asm
	fma.rn.f32 	%f142, %f1, %f118, %f141;
	ld.global.f32 	%f119, [%rd23+48];
	// begin inline asm
	{  cvt.rn.bf16.f32 %rs73, %f119;}

	// end inline asm
	ld.global.f32 	%f120, [%rd25+48];
	// begin inline asm
	{  cvt.rn.bf16.f32 %rs74, %f120;}

	// end inline asm
	// begin inline asm
	{ mul.bf16 %rs75,%rs73,%rs74; }

	// end inline asm
	// begin inline asm
	{ cvt.f32.bf16 %f121, %rs75;}

	// end inline asm
	fma.rn.f32 	%f143, %f1, %f121, %f142;
	ld.global.f32 	%f122, [%rd23+52];
	// begin inline asm
	{  cvt.rn.bf16.f32 %rs79, %f122;}

	// end inline asm
	ld.global.f32 	%f123, [%rd25+52];
	// begin inline asm
	{  cvt.rn.bf16.f32 %rs80, %f123;}

	// end inline asm
	// begin inline asm
	{ mul.bf16 %rs81,%rs79,%rs80; }

	// end inline asm
	// begin inline asm
	{ cvt.f32.bf16 %f124, %rs81;}

	// end inline asm
	fma.rn.f32 	%f144, %f1, %f124, %f143;
	ld.global.f32 	%f125, [%rd23+56];
	// begin inline asm
	{  cvt.rn.bf16.f32 %rs85, %f125;}

	// end inline asm
	ld.global.f32 	%f126, [%rd25+56];
	// begin inline asm
	{  cvt.rn.bf16.f32 %rs86, %f126;}

	// end inline asm
	// begin inline asm
	{ mul.bf16 %rs87,%rs85,%rs86; }

	// end inline asm
	// begin inline asm
	{ cvt.f32.bf16 %f127, %rs87;}

	// end inline asm
	fma.rn.f32 	%f145, %f1, %f127, %f144;
	ld.global.f32 	%f128, [%rd23+60];
	// begin inline asm
	{  cvt.rn.bf16.f32 %rs91, %f128;}

	// end inline asm
	ld.global.f32 	%f129, [%rd25+60];
	// begin inline asm
	{  cvt.rn.bf16.f32 %rs92, %f129;}

	// end inline asm
	// begin inline asm
	{ mul.bf16 %rs93,%rs91,%rs92; }

	// end inline asm
	// begin inline asm
	{ cvt.f32.bf16 %f130, %rs93;}

	// end inline asm
	fma.rn.f32 	%f569, %f1, %f130, %f145;
	add.s32 	%r164, %r164, 16;
	setp.ne.s32 	%p8, %r164, %r166;
	@%p8 bra 	$L__BB0_4;
$L__BB0_5:
	setp.eq.s32 	%p9, %r6, 0;
	@%p9 bra 	$L__BB0_14;
	and.b32  	%r11, %r91, 7;
	setp.lt.u32 	%p10, %r6, 8;
	@%p10 bra 	$L__BB0_8;
	add.s32 	%r108, %r4, %r166;
	mul.wide.s32 	%rd26, %r108, 4;
	add.s64 	%rd27, %rd2, %rd26;
	ld.global.f32 	%f147, [%rd27];
	// begin inline asm
	{  cvt.rn.bf16.f32 %rs97, %f147;}

	// end inline asm
	add.s32 	%r109, %r5, %r166;
	mul.wide.s32 	%rd28, %r109, 4;
	add.s64 	%rd29, %rd1, %rd28;
	ld.global.f32 	%f148, [%rd29];
	// begin inline asm
	{  cvt.rn.bf16.f32 %rs98, %f148;}

	// end inline asm
	// begin inline asm
	{ mul.bf16 %rs99,%rs97,%rs98; }

	// end inline asm
	// begin inline asm
	{ cvt.f32.bf16 %f149, %rs99;}

	// end inline asm
	fma.rn.f32 	%f171, %f1, %f149, %f569;
	ld.global.f32 	%f150, [%rd27+4];
	// begin inline asm
	{  cvt.rn.bf16.f32 %rs103, %f150;}

	// end inline asm
	ld.global.f32 	%f151, [%rd29+4];
	// begin inline asm
	{  cvt.rn.bf16.f32 %rs104, %f151;}

	// end inline asm
	// begin inline asm
	{ mul.bf16 %rs105,%rs103,%rs104; }

	// end inline asm
	// begin inline asm
	{ cvt.f32.bf16 %f152, %rs105;}

	// end inline asm
	fma.rn.f32 	%f172, %f1, %f152, %f171;
	ld.global.f32 	%f153, [%rd27+8];
	// begin inline asm
	{  cvt.rn.bf16.f32 %rs109, %f153;}

	// end inline asm
	ld.global.f32 	%f154, [%rd29+8];
	// begin inline asm
	{  cvt.rn.bf16.f32 %rs110, %f154;}

	// end inline asm
	// begin inline asm
	{ mul.bf16 %rs111,%rs109,%rs110; }

	// end inline asm
	// begin inline asm
	{ cvt.f32.bf16 %f155, %rs111;}

	// end inline asm
	fma.rn.f32 	%f173, %f1, %f155, %f172;
	ld.global.f32 	%f156, [%rd27+12];
	// begin inline asm
	{  cvt.rn.bf16.f32 %rs115, %f156;}

	// end inline asm
	ld.global.f32 	%f157, [%rd29+12];
	// begin inline asm
	{  cvt.rn.bf16.f32 %rs116, %f157;}

	// end inline asm
	// begin inline asm
	{ mul.bf16 %rs117,%rs115,%rs116; }

	// end inline asm
	// begin inline asm
	{ cvt.f32.bf16 %f158, %rs117;}

	// end inline asm
	fma.rn.f32 	%f174, %f1, %f158, %f173;
	ld.global.f32 	%f159, [%rd27+16];
	// begin inline asm
	{  cvt.rn.bf16.f32 %rs121, %f159;}

	// end inline asm
	ld.global.f32 	%f160, [%rd29+16];
	// begin inline asm
	{  cvt.rn.bf16.f32 %rs122, %f160;}

	// end inline asm
	// begin inline asm
	{ mul.bf16 %rs123,%rs121,%rs122; }

	// end inline asm
	// begin inline asm
	{ cvt.f32.bf16 %f161, %rs123;}

	// end inline asm
	fma.rn.f32 	%f175, %f1, %f161, %f174;
	ld.global.f32 	%f162, [%rd27+20];
	// begin inline asm
	{  cvt.rn.bf16.f32 %rs127, %f162;}

	// end inline asm
	ld.global.f32 	%f163, [%rd29+20];
	// begin inline asm
	{  cvt.rn.bf16.f32 %rs128, %f163;}

	// end inline asm
	// begin inline asm
	{ mul.bf16 %rs129,%rs127,%rs128; }

	// end inline asm
	// begin inline asm
	{ cvt.f32.bf16 %f164, %rs129;}

	// end inline asm
	fma.rn.f32 	%f176, %f1, %f164, %f175;
	ld.global.f32 	%f165, [%rd27+24];
	// begin inline asm
	{  cvt.rn.bf16.f32 %rs133, %f165;}

	// end inline asm
	ld.global.f32 	%f166, [%rd29+24];
	// begin inline asm
	{  cvt.rn.bf16.f32 %rs134, %f166;}

	// end inline asm
	// begin inline asm
	{ mul.bf16 %rs135,%rs133,%rs134; }

	// end inline asm
	// begin inline asm
	{ cvt.f32.bf16 %f167, %rs135;}

	// end inline asm
	fma.rn.f32 	%f177, %f1, %f167, %f176;
	ld.global.f32 	%f168, [%rd27+28];
	// begin inline asm
	{  cvt.rn.bf16.f32 %rs139, %f168;}

	// end inline asm
	ld.global.f32 	%f169, [%rd29+28];
	// begin inline asm
	{  cvt.rn.bf16.f32 %rs140, %f169;}

	// end inline asm
	// begin inline asm
	{ mul.bf16 %rs141,%rs139,%rs140; }

	// end inline asm
	// begin inline asm
	{ cvt.f32.bf16 %f170, %rs141;}

	// end inline asm
	fma.rn.f32 	%f569, %f1, %f170, %f177;
	add.s32 	%r166, %r166, 8;
$L__BB0_8:
	setp.eq.s32 	%p11, %r11, 0;
	@%p11 bra 	$L__BB0_14;
	and.b32  	%r14, %r91, 3;
	setp.lt.u32 	%p12, %r11, 4;
	@%p12 bra 	$L__BB0_11;
	add.s32 	%r110, %r4, %r166;
	mul.wide.s32 	%rd30, %r110, 4;
	add.s64 	%rd31, %rd2, %rd30;
	ld.global.f32 	%f179, [%rd31];
	// begin inline asm
	{  cvt.rn.bf16.f32 %rs145, %f179;}

	// end inline asm
	add.s32 	%r111, %r5, %r166;
	mul.wide.s32 	%rd32, %r111, 4;
	add.s64 	%rd33, %rd1, %rd32;
	ld.global.f32 	%f180, [%rd33];
	// begin inline asm
	{  cvt.rn.bf16.f32 %rs146, %f180;}

	// end inline asm
	// begin inline asm
	{ mul.bf16 %rs147,%rs145,%rs146; }

	// end inline asm
	// begin inline asm
	{ cvt.f32.bf16 %f181, %rs147;}

	// end inline asm
	fma.rn.f32 	%f191, %f1, %f181, %f569;
	ld.global.f32 	%f182, [%rd31+4];
	// begin inline asm
	{  cvt.rn.bf16.f32 %rs151, %f182;}

	// end inline asm
	ld.global.f32 	%f183, [%rd33+4];
	// begin inline asm
	{  cvt.rn.bf16.f32 %rs152, %f183;}

	// end inline asm
	// begin inline asm
	{ mul.bf16 %rs153,%rs151,%rs152; }

	// end inline asm
	// begin inline asm
	{ cvt.f32.bf16 %f184, %rs153;}

	// end inline asm
	fma.rn.f32 	%f192, %f1, %f184, %f191;
	ld.global.f32 	%f185, [%rd31+8];
	// begin inline asm
	{  cvt.rn.bf16.f32 %rs157, %f185;}

	// end inline asm
	ld.global.f32 	%f186, [%rd33+8];
	// begin inline asm
	{  cvt.rn.bf16.f32 %rs158, %f186;}

	// end inline asm
	// begin inline asm
	{ mul.bf16 %rs159,%rs157,%rs158; }

	// end inline asm
	// begin inline asm
	{ cvt.f32.bf16 %f187, %rs159;}

	// end inline asm
	fma.rn.f32 	%f193, %f1, %f187, %f192;
	ld.global.f32 	%f188, [%rd31+12];
	// begin inline asm
	{  cvt.rn.bf16.f32 %rs163, %f188;}

	// end inline asm
	ld.global.f32 	%f189, [%rd33+12];
	// begin inline asm
	{  cvt.rn.bf16.f32 %rs164, %f189;}

	// end inline asm
	// begin inline asm
	{ mul.bf16 %rs165,%rs163,%rs164; }

	// end inline asm
	// begin inline asm
	{ cvt.f32.bf16 %f190, %rs165;}

	// end inline asm
	fma.rn.f32 	%f569, %f1, %f190, %f193;
	add.s32 	%r166, %r166, 4;
$L__BB0_11:
	setp.eq.s32 	%p13, %r14, 0;
	@%p13 bra 	$L__BB0_14;
	mov.b32 	%r169, 0;
$L__BB0_13:
	.pragma "nounroll";
	add.s32 	%r113, %r4, %r166;
	mul.wide.s32 	%rd34, %r113, 4;
	add.s64 	%rd35, %rd2, %rd34;
	ld.global.f32 	%f194, [%rd35];
	// begin inline asm
	{  cvt.rn.bf16.f32 %rs169, %f194;}

	// end inline asm
	add.s32 	%r114, %r5, %r166;
	mul.wide.s32 	%rd36, %r114, 4;
	add.s64 	%rd37, %rd1, %rd36;
	ld.global.f32 	%f195, [%rd37];
	// begin inline asm
	{  cvt.rn.bf16.f32 %rs170, %f195;}

	// end inline asm
	// begin inline asm
	{ mul.bf16 %rs171,%rs169,%rs170; }

	// end inline asm
	// begin inline asm
	{ cvt.f32.bf16 %f196, %rs171;}

	// end inline asm
	fma.rn.f32 	%f569, %f1, %f196, %f569;
	add.s32 	%r166, %r166, 1;
	add.s32 	%r169, %r169, 1;
	setp.ne.s32 	%p14, %r169, %r14;
	@%p14 bra 	$L__BB0_13;
$L__BB0_14:
	setp.lt.s32 	%p15, %r91, 1;
	setp.lt.u32 	%p16, %r97, %r3;
	selp.f32 	%f15, 0fFF800000, %f569, %p16;
	mul.lo.s32 	%r115, %r93, %r1;
	mul.lo.s32 	%r21, %r115, %r91;
	mad.lo.s32 	%r22, %r91, %r97, %r21;
	@%p15 bra 	$L__BB0_32;
	add.s32 	%r23, %r91, -1;
	and.b32  	%r24, %r91, 15;
	add.s32 	%r25, %r24, -1;
	and.b32  	%r26, %r91, 7;
	add.s32 	%r27, %r26, -1;
	and.b32  	%r28, %r91, 2147483632;
	and.b32  	%r29, %r91, 3;
	mov.f32 	%f570, 0fFF800000;
	mov.b32 	%r170, 0;
	cvt.u64.u32 	%rd72, %r22;
$L__BB0_16:
	setp.lt.u32 	%p25, %r97, %r170;
	@%p25 bra 	$L__BB0_18;
$L__BB0_17:
	add.s32 	%r170, %r170, 1;
	setp.eq.s32 	%p35, %r170, %r93;
	@%p35 bra 	$L__BB0_38;
	bra.uni 	$L__BB0_16;
$L__BB0_18:
	setp.lt.u32 	%p26, %r23, 15;
	mad.lo.s32 	%r34, %r170, %r91, %r21;
	mov.b32 	%r173, 0;
	mov.f32 	%f579, %f15;
	@%p26 bra 	$L__BB0_21;
	mov.b32 	%r171, 0;
	mov.f32 	%f579, %f15;
$L__BB0_20:
	.pragma "nounroll";
	add.s32 	%r124, %r22, %r171;
	mul.wide.u32 	%rd38, %r124, 4;
	add.s64 	%rd39, %rd2, %rd38;
	ld.global.f32 	%f208, [%rd39];
	// begin inline asm
	{  cvt.rn.bf16.f32 %rs175, %f208;}

	// end inline asm
	add.s32 	%r125, %r34, %r171;
	mul.wide.u32 	%rd40, %r125, 4;
	add.s64 	%rd41, %rd1, %rd40;
	ld.global.f32 	%f209, [%rd41];
	// begin inline asm
	{  cvt.rn.bf16.f32 %rs176, %f209;}

	// end inline asm
	// begin inline asm
	{ mul.bf16 %rs177,%rs175,%rs176; }

	// end inline asm
	// begin inline asm
	{ cvt.f32.bf16 %f210, %rs177;}

	// end inline asm
	fma.rn.f32 	%f256, %f1, %f210, %f579;
	ld.global.f32 	%f211, [%rd39+4];
	// begin inline asm
	{  cvt.rn.bf16.f32 %rs181, %f211;}

	// end inline asm
	ld.global.f32 	%f212, [%rd41+4];
	// begin inline asm
	{  cvt.rn.bf16.f32 %rs182, %f212;}

	// end inline asm
	// begin inline asm
	{ mul.bf16 %rs183,%rs181,%rs182; }

	// end inline asm
	// begin inline asm
	{ cvt.f32.bf16 %f213, %rs183;}

	// end inline asm
	fma.rn.f32 	%f257, %f1, %f213, %f256;
	ld.global.f32 	%f214, [%rd39+8];
	// begin inline asm
	{  cvt.rn.bf16.f32 %rs187, %f214;}

	// end inline asm
	ld.global.f32 	%f215, [%rd41+8];
	// begin inline asm
	{  cvt.rn.bf16.f32 %rs188, %f215;}

	// end inline asm
	// begin inline asm
	{ mul.bf16 %rs189,%rs187,%rs188; }

	// end inline asm
	// begin inline asm
	{ cvt.f32.bf16 %f216, %rs189;}

	// end inline asm
	fma.rn.f32 	%f258, %f1, %f216, %f257;
	ld.global.f32 	%f217, [%rd39+12];
	// begin inline asm
	{  cvt.rn.bf16.f32 %rs193, %f217;}

	// end inline asm
	ld.global.f32 	%f218, [%rd41+12];
	// begin inline asm
	{  cvt.rn.bf16.f32 %rs194, %f218;}

	// end inline asm
	// begin inline asm
	{ mul.bf16 %rs195,%rs193,%rs194; }

	// end inline asm
	// begin inline asm
	{ cvt.f32.bf16 %f219, %rs195;}

	// end inline asm
	fma.rn.f32 	%f259, %f1, %f219, %f258;
	ld.global.f32 	%f220, [%rd39+16];
	// begin inline asm
	{  cvt.rn.bf16.f32 %rs199, %f220;}

	// end inline asm
	ld.global.f32 	%f221, [%rd41+16];
	// begin inline asm
	{  cvt.rn.bf16.f32 %rs200, %f221;}

	// end inline asm
	// begin inline asm
	{ mul.bf16 %rs201,%rs199,%rs200; }

	// end inline asm
	// begin inline asm
	{ cvt.f32.bf16 %f222, %rs201;}

	// end inline asm
	fma.rn.f32 	%f260, %f1, %f222, %f259;
	ld.global.f32 	%f223, [%rd39+20];
	// begin inline asm
	{  cvt.rn.bf16.f32 %rs205, %f223;}

	// end inline asm
	ld.global.f32 	%f224, [%rd41+20];
	// begin inline asm
	{  cvt.rn.bf16.f32 %rs206, %f224;}

	// end inline asm
	// begin inline asm
	{ mul.bf16 %rs207,%rs205,%rs206; }

	// end inline asm
	// begin inline asm
	{ cvt.f32.bf16 %f225, %rs207;}

	// end inline asm
	fma.rn.f32 	%f261, %f1, %f225, %f260;
	ld.global.f32 	%f226, [%rd39+24];
	// begin inline asm
	{  cvt.rn.bf16.f32 %rs211, %f226;}

	// end inline asm
	ld.global.f32 	%f227, [%rd41+24];
	// begin inline asm
	{  cvt.rn.bf16.f32 %rs212, %f227;}

	// end inline asm
	// begin inline asm
	{ mul.bf16 %rs213,%rs211,%rs212; }

	// end inline asm
	// begin inline asm
	{ cvt.f32.bf16 %f228, %rs213;}

	// end inline asm
	fma.rn.f32 	%f262, %f1, %f228, %f261;
	ld.global.f32 	%f229, [%rd39+28];
	// begin inline asm
	{  cvt.rn.bf16.f32 %rs217, %f229;}

	// end inline asm
	ld.global.f32 	%f230, [%rd41+28];
	// begin inline asm
	{  cvt.rn.bf16.f32 %rs218, %f230;}

	// end inline asm
	// begin inline asm
	{ mul.bf16 %rs219,%rs217,%rs218; }

	// end inline asm
	// begin inline asm
	{ cvt.f32.bf16 %f231, %rs219;}

	// end inline asm
	fma.rn.f32 	%f263, %f1, %f231, %f262;
	ld.global.f32 	%f232, [%rd39+32];
	// begin inline asm
	{  cvt.rn.bf16.f32 %rs223, %f232;}

	// end inline asm
	ld.global.f32 	%f233, [%rd41+32];
	// begin inline asm
	{  cvt.rn.bf16.f32 %rs224, %f233;}

	// end inline asm
	// begin inline asm
	{ mul.bf16 %rs225,%rs223,%rs224; }

	// end inline asm
	// begin inline asm
	{ cvt.f32.bf16 %f234, %rs225;}

	// end inline asm
	fma.rn.f32 	%f264, %f1, %f234, %f263;
	ld.global.f32 	%f235, [%rd39+36];
	// begin inline asm
	{  cvt.rn.bf16.f32 %rs229, %f235;}

	// end inline asm
	ld.global.f32 	%f236, [%rd41+36];
	// begin inline asm
	{  cvt.rn.bf16.f32 %rs230, %f236;}

	// end inline asm
	// begin inline asm
	{ mul.bf16 %rs231,%rs229,%rs230; }

	// end inline asm
	// begin inline asm
	{ cvt.f32.bf16 %f237, %rs231;}

	// end inline asm
	fma.rn.f32 	%f265, %f1, %f237, %f264;
	ld.global.f32 	%f238, [%rd39+40];
	// begin inline asm
	{  cvt.rn.bf16.f32 %rs235, %f238;}

	// end inline asm
	ld.global.f32 	%f239, [%rd41+40];
	// begin inline asm
	{  cvt.rn.bf16.f32 %rs236, %f239;}

	// end inline asm
	// begin inline asm
	{ mul.bf16 %rs237,%rs235,%rs236; }

	// end inline asm
	// begin inline asm
	{ cvt.f32.bf16 %f240, %rs237;}

	// end inline asm
	fma.rn.f32 	%f266, %f1, %f240, %f265;
	ld.global.f32 	%f241, [%rd39+44];
	// begin inline asm
	{  cvt.rn.bf16.f32 %rs241, %f241;}

	// end inline asm
	ld.global.f32 	%f242, [%rd41+44];
	// begin inline asm
	{  cvt.rn.bf16.f32 %rs242, %f242;}

	// end inline asm
	// begin inline asm
	{ mul.bf16 %rs243,%rs241,%rs242; }

	// end inline asm
	// begin inline asm
	{ cvt.f32.bf16 %f243, %rs243;}

	// end inline asm
	fma.rn.f32 	%f267, %f1, %f243, %f266;
	ld.global.f32 	%f244, [%rd39+48];
	// begin inline asm
	{  cvt.rn.bf16.f32 %rs247, %f244;}

	// end inline asm
	ld.global.f32 	%f245, [%rd41+48];
	// begin inline asm
	{  cvt.rn.bf16.f32 %rs248, %f245;}

	// end inline asm
	// begin inline asm
	{ mul.bf16 %rs249,%rs247,%rs248; }

	// end inline asm
	// begin inline asm
	{ cvt.f32.bf16 %f246, %rs249;}

	// end inline asm
	fma.rn.f32 	%f268, %f1, %f246, %f267;
	ld.global.f32 	%f247, [%rd39+52];
	// begin inline asm
	{  cvt.rn.bf16.f32 %rs253, %f247;}

	// end inline asm
	ld.global.f32 	%f248, [%rd41+52];
	// begin inline asm
	{  cvt.rn.bf16.f32 %rs254, %f248;}

	// end inline asm
	// begin inline asm
	{ mul.bf16 %rs255,%rs253,%rs254; }

	// end inline asm
	// begin inline asm
	{ cvt.f32.bf16 %f249, %rs255;}

	// end inline asm
	fma.rn.f32 	%f269, %f1, %f249, %f268;
	ld.global.f32 	%f250, [%rd39+56];
	// begin inline asm
	{  cvt.rn.bf16.f32 %rs259, %f250;}

	// end inline asm
	ld.global.f32 	%f251, [%rd41+56];
	// begin inline asm
	{  cvt.rn.bf16.f32 %rs260, %f251;}

	// end inline asm
	// begin inline asm
	{ mul.bf16 %rs261,%rs259,%rs260; }

	// end inline asm
	// begin inline asm
	{ cvt.f32.bf16 %f252, %rs261;}

	// end inline asm
	fma.rn.f32 	%f270, %f1, %f252, %f269;
	ld.global.f32 	%f253, [%rd39+60];
	// begin inline asm
	{  cvt.rn.bf16.f32 %rs265, %f253;}

	// end inline asm
	ld.global.f32 	%f254, [%rd41+60];
	// begin inline asm
	{  cvt.rn.bf16.f32 %rs266, %f254;}

	// end inline asm
	// begin inline asm
	{ mul.bf16 %rs267,%rs265,%rs266; }

	// end inline asm
	// begin inline asm
	{ cvt.f32.bf16 %f255, %rs267;}

	// end inline asm
	fma.rn.f32 	%f579, %f1, %f255, %f270;
	add.s32 	%r171, %r171, 16;
	setp.eq.s32 	%p27, %r171, %r28;
	mov.u32 	%r173, %r28;
	@%p27 bra 	$L__BB0_21;
	bra.uni 	$L__BB0_20;
$L__BB0_21:
	setp.eq.s32 	%p28, %r24, 0;
	@%p28 bra 	$L__BB0_31;
	setp.lt.u32 	%p29, %r25, 7;
	@%p29 bra 	$L__BB0_24;
	add.s32 	%r126, %r22, %r173;
	mul.wide.u32 	%rd42, %r126, 4;
	add.s64 	%rd43, %rd2, %rd42;
	ld.global.f32 	%f272, [%rd43];
	// begin inline asm
	{  cvt.rn.bf16.f32 %rs271, %f272;}

	// end inline asm
	add.s32 	%r127, %r34, %r173;
	mul.wide.u32 	%rd44, %r127, 4;
	add.s64 	%rd45, %rd1, %rd44;
	ld.global.f32 	%f273, [%rd45];
	// begin inline asm
	{  cvt.rn.bf16.f32 %rs272, %f273;}

	// end inline asm
	// begin inline asm
	{ mul.bf16 %rs273,%rs271,%rs272; }

	// end inline asm
	// begin inline asm
	{ cvt.f32.bf16 %f274, %rs273;}

	// end inline asm
	fma.rn.f32 	%f296, %f1, %f274, %f579;
	cvt.u64.u32 	%rd46, %r22;
	cvt.u64.u32 	%rd47, %r173;
	add.s64 	%rd48, %rd46, %rd47;
	shl.b64 	%rd49, %rd48, 2;
	add.s64 	%rd50, %rd2, %rd49;
	ld.global.f32 	%f275, [%rd50+4];
	// begin inline asm
	{  cvt.rn.bf16.f32 %rs277, %f275;}

	// end inline asm
	cvt.u64.u32 	%rd51, %r34;
	add.s64 	%rd52, %rd51, %rd47;
	shl.b64 	%rd53, %rd52, 2;
	add.s64 	%rd54, %rd1, %rd53;
	ld.global.f32 	%f276, [%rd54+4];
	// begin inline asm
	{  cvt.rn.bf16.f32 %rs278, %f276;}

	// end inline asm
	// begin inline asm
	{ mul.bf16 %rs279,%rs277,%rs278; }

	// end inline asm
	// begin inline asm
	{ cvt.f32.bf16 %f277, %rs279;}

	// end inline asm
	fma.rn.f32 	%f297, %f1, %f277, %f296;
	ld.global.f32 	%f278, [%rd50+8];
	// begin inline asm
	{  cvt.rn.bf16.f32 %rs283, %f278;}

	// end inline asm
	ld.global.f32 	%f279, [%rd54+8];
	// begin inline asm
	{  cvt.rn.bf16.f32 %rs284, %f279;}

	// end inline asm
	// begin inline asm
	{ mul.bf16 %rs285,%rs283,%rs284; }

	// end inline asm
	// begin inline asm
	{ cvt.f32.bf16 %f280, %rs285;}

	// end inline asm
	fma.rn.f32 	%f298, %f1, %f280, %f297;
	ld.global.f32 	%f281, [%rd50+12];
	// begin inline asm
	{  cvt.rn.bf16.f32 %rs289, %f281;}

	// end inline asm
	ld.global.f32 	%f282, [%rd54+12];
	// begin inline asm
	{  cvt.rn.bf16.f32 %rs290, %f282;}

	// end inline asm
	// begin inline asm
	{ mul.bf16 %rs291,%rs289,%rs290; }

	// end inline asm
	// begin inline asm
	{ cvt.f32.bf16 %f283, %rs291;}

	// end inline asm
	fma.rn.f32 	%f299, %f1, %f283, %f298;
	ld.global.f32 	%f284, [%rd50+16];
	// begin inline asm
	{  cvt.rn.bf16.f32 %rs295, %f284;}

	// end inline asm
	ld.global.f32 	%f285, [%rd54+16];
	// begin inline asm
	{  cvt.rn.bf16.f32 %rs296, %f285;}

	// end inline asm
	// begin inline asm
	{ mul.bf16 %rs297,%rs295,%rs296; }

	// end inline asm
	// begin inline asm
	{ cvt.f32.bf16 %f286, %rs297;}

	// end inline asm
	fma.rn.f32 	%f300, %f1, %f286, %f299;
	ld.global.f32 	%f287, [%rd50+20];
	// begin inline asm
	{  cvt.rn.bf16.f32 %rs301, %f287;}

	// end inline asm
	ld.global.f32 	%f288, [%rd54+20];
	// begin inline asm
	{  cvt.rn.bf16.f32 %rs302, %f288;}

	// end inline asm
	// begin inline asm
	{ mul.bf16 %rs303,%rs301,%rs302; }

	// end inline asm
	// begin inline asm
	{ cvt.f32.bf16 %f289, %rs303;}

	// end inline asm
	fma.rn.f32 	%f301, %f1, %f289, %f300;
	ld.global.f32 	%f290, [%rd50+24];
	// begin inline asm
	{  cvt.rn.bf16.f32 %rs307, %f290;}

	// end inline asm
	ld.global.f32 	%f291, [%rd54+24];
	// begin inline asm
	{  cvt.rn.bf16.f32 %rs308, %f291;}

	// end inline asm
	// begin inline asm
	{ mul.bf16 %rs309,%rs307,%rs308; }

	// end inline asm
	// begin inline asm
	{ cvt.f32.bf16 %f292, %rs309;}

	// end inline asm
	fma.rn.f32 	%f302, %f1, %f292, %f301;
	ld.global.f32 	%f293, [%rd50+28];
	// begin inline asm
	{  cvt.rn.bf16.f32 %rs313, %f293;}

	// end inline asm
	ld.global.f32 	%f294, [%rd54+28];
	// begin inline asm
	{  cvt.rn.bf16.f32 %rs314, %f294;}

	// end inline asm
	// begin inline asm
	{ mul.bf16 %rs315,%rs313,%rs314; }

	// end inline asm
	// begin inline asm
	{ cvt.f32.bf16 %f295, %rs315;}

	// end inline asm
	fma.rn.f32 	%f579, %f1, %f295, %f302;
	add.s32 	%r173, %r173, 8;
$L__BB0_24:
	setp.eq.s32 	%p30, %r26, 0;
	@%p30 bra 	$L__BB0_31;
	setp.lt.u32 	%p31, %r27, 3;
	@%p31 bra 	$L__BB0_27;
	add.s32 	%r128, %r22, %r173;
	mul.wide.u32 	%rd55, %r128, 4;
	add.s64 	%rd56, %rd2, %rd55;
	ld.global.f32 	%f304, [%rd56];
	// begin inline asm
	{  cvt.rn.bf16.f32 %rs319, %f304;}

	// end inline asm
	add.s32 	%r129, %r34, %r173;
	mul.wide.u32 	%rd57, %r129, 4;
	add.s64 	%rd58, %rd1, %rd57;
	ld.global.f32 	%f305, [%rd58];
	// begin inline asm
	{  cvt.rn.bf16.f32 %rs320, %f305;}

	// end inline asm
	// begin inline asm
	{ mul.bf16 %rs321,%rs319,%rs320; }

	// end inline asm
	// begin inline asm
	{ cvt.f32.bf16 %f306, %rs321;}

	// end inline asm
	fma.rn.f32 	%f316, %f1, %f306, %f579;
	cvt.u64.u32 	%rd60, %r173;
	add.s64 	%rd61, %rd72, %rd60;
	shl.b64 	%rd62, %rd61, 2;
	add.s64 	%rd63, %rd2, %rd62;
	ld.global.f32 	%f307, [%rd63+4];
	// begin inline asm
	{  cvt.rn.bf16.f32 %rs325, %f307;}

	// end inline asm
	cvt.u64.u32 	%rd64, %r34;
	add.s64 	%rd65, %rd64, %rd60;
	shl.b64 	%rd66, %rd65, 2;
	add.s64 	%rd67, %rd1, %rd66;
	ld.global.f32 	%f308, [%rd67+4];
	// begin inline asm
	{  cvt.rn.bf16.f32 %rs326, %f308;}

	// end inline asm
	// begin inline asm
	{ mul.bf16 %rs327,%rs325,%rs326; }

	// end inline asm
	// begin inline asm
	{ cvt.f32.bf16 %f309, %rs327;}

	// end inline asm
	fma.rn.f32 	%f317, %f1, %f309, %f316;
	ld.global.f32 	%f310, [%rd63+8];
	// begin inline asm
	{  cvt.rn.bf16.f32 %rs331, %f310;}

	// end inline asm
	ld.global.f32 	%f311, [%rd67+8];
	// begin inline asm
	{  cvt.rn.bf16.f32 %rs332, %f311;}

	// end inline asm
	// begin inline asm
	{ mul.bf16 %rs333,%rs331,%rs332; }

	// end inline asm
	// begin inline asm
	{ cvt.f32.bf16 %f312, %rs333;}

	// end inline asm
	fma.rn.f32 	%f318, %f1, %f312, %f317;
	ld.global.f32 	%f313, [%rd63+12];
	// begin inline asm
	{  cvt.rn.bf16.f32 %rs337, %f313;}

	// end inline asm
	ld.global.f32 	%f314, [%rd67+12];
	// begin inline asm
	{  cvt.rn.bf16.f32 %rs338, %f314;}

	// end inline asm
	// begin inline asm
	{ mul.bf16 %rs339,%rs337,%rs338; }

	// end inline asm
	// begin inline asm
	{ cvt.f32.bf16 %f315, %rs339;}

	// end inline asm
	fma.rn.f32 	%f579, %f1, %f315, %f318;
	add.s32 	%r173, %r173, 4;
$L__BB0_27:
	setp.eq.s32 	%p32, %r29, 0;
	@%p32 bra 	$L__BB0_31;
	setp.eq.s32 	%p33, %r29, 1;
	add.s32 	%r130, %r22, %r173;
	mul.wide.u32 	%rd68, %r130, 4;
	add.s64 	%rd69, %rd2, %rd68;
	ld.global.f32 	%f319, [%rd69];
	// begin inline asm
	{  cvt.rn.bf16.f32 %rs343, %f319;}

	// end inline asm
	add.s32 	%r131, %r34, %r173;
	mul.wide.u32 	%rd70, %r131, 4;
	add.s64 	%rd71, %rd1, %rd70;
	ld.global.f32 	%f320, [%rd71];
	// begin inline asm
	{  cvt.rn.bf16.f32 %rs344, %f320;}

	// end inline asm
	// begin inline asm
	{ mul.bf16 %rs345,%rs343,%rs344; }

	// end inline asm
	// begin inline asm
	{ cvt.f32.bf16 %f321, %rs345;}

	// end inline asm
	fma.rn.f32 	%f579, %f1, %f321, %f579;
	@%p33 bra 	$L__BB0_31;
	setp.eq.s32 	%p34, %r29, 2;
	cvt.u64.u32 	%rd73, %r173;
	add.s64 	%rd74, %rd72, %rd73;
	shl.b64 	%rd75, %rd74, 2;
	add.s64 	%rd5, %rd2, %rd75;
	ld.global.f32 	%f322, [%rd5+4];
	// begin inline asm
	{  cvt.rn.bf16.f32 %rs349, %f322;}

	// end inline asm
	cvt.u64.u32 	%rd76, %r34;
	add.s64 	%rd77, %rd76, %rd73;
	shl.b64 	%rd78, %rd77, 2;
	add.s64 	%rd6, %rd1, %rd78;
	ld.global.f32 	%f323, [%rd6+4];
	// begin inline asm
	{  cvt.rn.bf16.f32 %rs350, %f323;}

	// end inline asm
	// begin inline asm
	{ mul.bf16 %rs351,%rs349,%rs350; }

	// end inline asm
	// begin inline asm
	{ cvt.f32.bf16 %f324, %rs351;}

	// end inline asm
	fma.rn.f32 	%f579, %f1, %f324, %f579;
	@%p34 bra 	$L__BB0_31;
	ld.global.f32 	%f325, [%rd5+8];
	// begin inline asm
	{  cvt.rn.bf16.f32 %rs355, %f325;}

	// end inline asm
	ld.global.f32 	%f326, [%rd6+8];
	// begin inline asm
	{  cvt.rn.bf16.f32 %rs356, %f326;}

	// end inline asm
	// begin inline asm
	{ mul.bf16 %rs357,%rs355,%rs356; }

	// end inline asm
	// begin inline asm
	{ cvt.f32.bf16 %f327, %rs357;}

	// end inline asm
	fma.rn.f32 	%f579, %f1, %f327, %f579;
$L__BB0_31:
	max.f32 	%f570, %f570, %f579;
	bra.uni 	$L__BB0_17;
$L__BB0_32:
	and.b32  	%r40, %r93, 3;
	setp.lt.u32 	%p17, %r93, 4;
	mov.f32 	%f570, 0fFF800000;
	mov.b32 	%r175, 0;
	@%p17 bra 	$L__BB0_35;
	and.b32  	%r175, %r93, 2147483644;
	mov.f32 	%f570, 0fFF800000;
	mov.b32 	%r183, 0;
$L__BB0_34:
	max.f32 	%f200, %f570, %f15;
	setp.gt.u32 	%p18, %r97, %r183;
	selp.f32 	%f201, %f570, %f200, %p18;
	add.s32 	%r118, %r183, 2;
	setp.lt.u32 	%p19, %r97, %r118;
	max.f32 	%f202, %f201, %f15;
	selp.f32 	%f203, %f202, %f201, %p19;
	add.s32 	%r119, %r183, 3;
	setp.lt.u32 	%p20, %r97, %r119;
	max.f32 	%f204, %f203, %f15;
	selp.f32 	%f570, %f204, %f203, %p20;
	add.s32 	%r183, %r183, 4;
	setp.eq.s32 	%p21, %r183, %r175;
	@%p21 bra 	$L__BB0_35;
	bra.uni 	$L__BB0_34;
$L__BB0_35:
	setp.eq.s32 	%p22, %r40, 0;
	@%p22 bra 	$L__BB0_38;
	mov.b32 	%r177, 0;
$L__BB0_37:
	.pragma "nounroll";
	setp.lt.u32 	%p23, %r97, %r175;
	max.f32 	%f205, %f570, %f15;
	selp.f32 	%f570, %f205, %f570, %p23;
	add.s32 	%r175, %r175, 1;
	add.s32 	%r177, %r177, 1;
	setp.ne.s32 	%p24, %r177, %r40;
	@%p24 bra 	$L__BB0_37;
$L__BB0_38:
	setp.lt.s32 	%p36, %r91, 1;
	@%p36 bra 	$L__BB0_56;
	add.s32 	%r47, %r91, -1;
	and.b32  	%r48, %r91, 15;
	and.b32  	%r49, %r91, 7;
	and.b32  	%r50, %r91, 2147483632;
	and.b32  	%r51, %r91, 3;
	neg.s32 	%r52, %r50;
	cvt.u64.u32 	%rd7, %r22;
	mov.f32 	%f596, 0f00000000;
	mov.b32 	%r178, 0;
$L__BB0_40:
	setp.lt.u32 	%p46, %r97, %r178;
	@%p46 bra 	$L__BB0_42;
$L__BB0_41:
	add.s32 	%r178, %r178, 1;
	setp.eq.s32 	%p56, %r178, %r93;
	@%p56 bra 	$L__BB0_72;
	bra.uni 	$L__BB0_40;
$L__BB0_42:
	setp.lt.u32 	%p47, %r47, 15;
	mad.lo.s32 	%r57, %r178, %r91, %r21;
	mov.b32 	%r181, 0;
	mov.f32 	%f593, %f15;
	@%p47 bra 	$L__BB0_45;
	shl.b64 	%rd79, %rd7, 2;
	add.s64 	%rd80, %rd79, %rd2;
	add.s64 	%rd134, %rd80, 32;
	mul.wide.u32 	%rd81, %r57, 4;
	add.s64 	%rd82, %rd1, %rd81;
	add.s64 	%rd133, %rd82, 32;
	mov.u32 	%r179, %r52;
	mov.f32 	%f593, %f15;
$L__BB0_44:
	.pragma "nounroll";
	ld.global.f32 	%f356, [%rd134+-32];
	// begin inline asm
	{  cvt.rn.bf16.f32 %rs361, %f356;}

	// end inline asm
	ld.global.f32 	%f357, [%rd133+-32];
	// begin inline asm
	{  cvt.rn.bf16.f32 %rs362, %f357;}

	// end inline asm
	// begin inline asm
	{ mul.bf16 %rs363,%rs361,%rs362; }

	// end inline asm
	// begin inline asm
	{ cvt.f32.bf16 %f358, %rs363;}

	// end inline asm
	fma.rn.f32 	%f404, %f1, %f358, %f593;
	ld.global.f32 	%f359, [%rd134+-28];
	// begin inline asm
	{  cvt.rn.bf16.f32 %rs367, %f359;}

	// end inline asm
	ld.global.f32 	%f360, [%rd133+-28];
	// begin inline asm
	{  cvt.rn.bf16.f32 %rs368, %f360;}

	// end inline asm
	// begin inline asm
	{ mul.bf16 %rs369,%rs367,%rs368; }

	// end inline asm
	// begin inline asm
	{ cvt.f32.bf16 %f361, %rs369;}

	// end inline asm
	fma.rn.f32 	%f405, %f1, %f361, %f404;
	ld.global.f32 	%f362, [%rd134+-24];
	// begin inline asm
	{  cvt.rn.bf16.f32 %rs373, %f362;}

	// end inline asm
	ld.global.f32 	%f363, [%rd133+-24];
	// begin inline asm
	{  cvt.rn.bf16.f32 %rs374, %f363;}

	// end inline asm
	// begin inline asm
	{ mul.bf16 %rs375,%rs373,%rs374; }

	// end inline asm
	// begin inline asm
	{ cvt.f32.bf16 %f364, %rs375;}

	// end inline asm
	fma.rn.f32 	%f406, %f1, %f364, %f405;
	ld.global.f32 	%f365, [%rd134+-20];
	// begin inline asm
	{  cvt.rn.bf16.f32 %rs379, %f365;}

	// end inline asm
	ld.global.f32 	%f366, [%rd133+-20];
	// begin inline asm
	{  cvt.rn.bf16.f32 %rs380, %f366;}

	// end inline asm
	// begin inline asm
	{ mul.bf16 %rs381,%rs379,%rs380; }

	// end inline asm
	// begin inline asm
	{ cvt.f32.bf16 %f367, %rs381;}

	// end inline asm
	fma.rn.f32 	%f407, %f1, %f367, %f406;
	ld.global.f32 	%f368, [%rd134+-16];
	// begin inline asm
	{  cvt.rn.bf16.f32 %rs385, %f368;}

	// end inline asm
	ld.global.f32 	%f369, [%rd133+-16];
	// begin inline asm
	{  cvt.rn.bf16.f32 %rs386, %f369;}

	// end inline asm
	// begin inline asm
	{ mul.bf16 %rs387,%rs385,%rs386; }

	// end inline asm
	// begin inline asm
	{ cvt.f32.bf16 %f370, %rs387;}

	// end inline asm
	fma.rn.f32 	%f408, %f1, %f370, %f407;
	ld.global.f32 	%f371, [%rd134+-12];
	// begin inline asm
	{  cvt.rn.bf16.f32 %rs391, %f371;}

	// end inline asm
	ld.global.f32 	%f372, [%rd133+-12];
	// begin inline asm
	{  cvt.rn.bf16.f32 %rs392, %f372;}

	// end inline asm
	// begin inline asm
	{ mul.bf16 %rs393,%rs391,%rs392; }

	// end inline asm
	// begin inline asm
	{ cvt.f32.bf16 %f373, %rs393;}

	// end inline asm
	fma.rn.f32 	%f409, %f1, %f373, %f408;
	ld.global.f32 	%f374, [%rd134+-8];
	// begin inline asm
	{  cvt.rn.bf16.f32 %rs397, %f374;}

	// end inline asm
	ld.global.f32 	%f375, [%rd133+-8];
	// begin inline asm
	{  cvt.rn.bf16.f32 %rs398, %f375;}

	// end inline asm
	// begin inline asm
	{ mul.bf16 %rs399,%rs397,%rs398; }

	// end inline asm
	// begin inline asm
	{ cvt.f32.bf16 %f376, %rs399;}

	// end inline asm
	fma.rn.f32 	%f410, %f1, %f376, %f409;
	ld.global.f32 	%f377, [%rd134+-4];
	// begin inline asm
	{  cvt.rn.bf16.f32 %rs403, %f377;}

	// end inline asm
	ld.global.f32 	%f378, [%rd133+-4];
	// begin inline asm
	{  cvt.rn.bf16.f32 %rs404, %f378;}

	// end inline asm
	// begin inline asm
	{ mul.bf16 %rs405,%rs403,%rs404; }

	// end inline asm
	// begin inline asm
	{ cvt.f32.bf16 %f379, %rs405;}

	// end inline asm
	fma.rn.f32 	%f411, %f1, %f379, %f410;
	ld.global.f32 	%f380, [%rd134];
	// begin inline asm
	{  cvt.rn.bf16.f32 %rs409, %f380;}

	// end inline asm
	ld.global.f32 	%f381, [%rd133];
	// begin inline asm
	{  cvt.rn.bf16.f32 %rs410, %f381;}

	// end inline asm
	// begin inline asm
	{ mul.bf16 %rs411,%rs409,%rs410; }

	// end inline asm
	// begin inline asm
	{ cvt.f32.bf16 %f382, %rs411;}

	// end inline asm
	fma.rn.f32 	%f412, %f1, %f382, %f411;
	ld.global.f32 	%f383, [%rd134+4];
	// begin inline asm
	{  cvt.rn.bf16.f32 %rs415, %f383;}

	// end inline asm
	ld.global.f32 	%f384, [%rd133+4];
	// begin inline asm
	{  cvt.rn.bf16.f32 %rs416, %f384;}

	// end inline asm
	// begin inline asm
	{ mul.bf16 %rs417,%rs415,%rs416; }

	// end inline asm
	// begin inline asm
	{ cvt.f32.bf16 %f385, %rs417;}

	// end inline asm
	fma.rn.f32 	%f413, %f1, %f385, %f412;
	ld.global.f32 	%f386, [%rd134+8];
	// begin inline asm
	{  cvt.rn.bf16.f32 %rs421, %f386;}

	// end inline asm
	ld.global.f32 	%f387, [%rd133+8];
	// begin inline asm
	{  cvt.rn.bf16.f32 %rs422, %f387;}

	// end inline asm
	// begin inline asm
	{ mul.bf16 %rs423,%rs421,%rs422; }

	// end inline asm
	// begin inline asm
	{ cvt.f32.bf16 %f388, %rs423;}

	// end inline asm
	fma.rn.f32 	%f414, %f1, %f388, %f413;
	ld.global.f32 	%f389, [%rd134+12];
	// begin inline asm
	{  cvt.rn.bf16.f32 %rs427, %f389;}

	// end inline asm
	ld.global.f32 	%f390, [%rd133+12];
	// begin inline asm
	{  cvt.rn.bf16.f32 %rs428, %f390;}

	// end inline asm
	// begin inline asm
	{ mul.bf16 %rs429,%rs427,%rs428; }

	// end inline asm
	// begin inline asm
	{ cvt.f32.bf16 %f391, %rs429;}

	// end inline asm
	fma.rn.f32 	%f415, %f1, %f391, %f414;
	ld.global.f32 	%f392, [%rd134+16];
	// begin inline asm
	{  cvt.rn.bf16.f32 %rs433, %f392;}

	// end inline asm
	ld.global.f32 	%f393, [%rd133+16];
	// begin inline asm
	{  cvt.rn.bf16.f32 %rs434, %f393;}

	// end inline asm
	// begin inline asm
	{ mul.bf16 %rs435,%rs433,%rs434; }

	// end inline asm
	// begin inline asm
	{ cvt.f32.bf16 %f394, %rs435;}

	// end inline asm
	fma.rn.f32 	%f416, %f1, %f394, %f415;
	ld.global.f32 	%f395, [%rd134+20];
	// begin inline asm
	{  cvt.rn.bf16.f32 %rs439, %f395;}

	// end inline asm
	ld.global.f32 	%f396, [%rd133+20];
	// begin inline asm
	{  cvt.rn.bf16.f32 %rs440, %f396;}

	// end inline asm
	// begin inline asm
	{ mul.bf16 %rs441,%rs439,%rs440; }

	// end inline asm
	// begin inline asm
	{ cvt.f32.bf16 %f397, %rs441;}

	// end inline asm
	fma.rn.f32 	%f417, %f1, %f397, %f416;
	ld.global.f32 	%f398, [%rd134+24];
	// begin inline asm
	{  cvt.rn.bf16.f32 %rs445, %f398;}

	// end inline asm
	ld.global.f32 	%f399, [%rd133+24];
	// begin inline asm
	{  cvt.rn.bf16.f32 %rs446, %f399;}

	// end inline asm
	// begin inline asm
	{ mul.bf16 %rs447,%rs445,%rs446; }

	// end inline asm
	// begin inline asm
	{ cvt.f32.bf16 %f400, %rs447;}

	// end inline asm
	fma.rn.f32 	%f418, %f1, %f400, %f417;
	ld.global.f32 	%f401, [%rd134+28];
	// begin inline asm
	{  cvt.rn.bf16.f32 %rs451, %f401;}

	// end inline asm
	ld.global.f32 	%f402, [%rd133+28];
	// begin inline asm
	{  cvt.rn.bf16.f32 %rs452, %f402;}

	// end inline asm
	// begin inline asm
	{ mul.bf16 %rs453,%rs451,%rs452; }

	// end inline asm
	// begin inline asm
	{ cvt.f32.bf16 %f403, %rs453;}

	// end inline asm
	fma.rn.f32 	%f593, %f1, %f403, %f418;
	add.s32 	%r179, %r179, 16;
	add.s64 	%rd134, %rd134, 64;
	add.s64 	%rd133, %rd133, 64;
	setp.eq.s32 	%p48, %r179, 0;
	mov.u32 	%r181, %r50;
	@%p48 bra 	$L__BB0_45;
	bra.uni 	$L__BB0_44;
$L__BB0_45:
	setp.eq.s32 	%p49, %r48, 0;
	@%p49 bra 	$L__BB0_55;
	add.s32 	%r143, %r48, -1;
	setp.lt.u32 	%p50, %r143, 7;
	@%p50 bra 	$L__BB0_48;
	add.s32 	%r144, %r22, %r181;
	mul.wide.u32 	%rd83, %r144, 4;
	add.s64 	%rd84, %rd2, %rd83;
	ld.global.f32 	%f420, [%rd84];
	// begin inline asm
	{  cvt.rn.bf16.f32 %rs457, %f420;}

	// end inline asm
	add.s32 	%r145, %r57, %r181;
	mul.wide.u32 	%rd85, %r145, 4;
	add.s64 	%rd86, %rd1, %rd85;
	ld.global.f32 	%f421, [%rd86];
	// begin inline asm
	{  cvt.rn.bf16.f32 %rs458, %f421;}

	// end inline asm
	// begin inline asm
	{ mul.bf16 %rs459,%rs457,%rs458; }

	// end inline asm
	// begin inline asm
	{ cvt.f32.bf16 %f422, %rs459;}

	// end inline asm
	fma.rn.f32 	%f444, %f1, %f422, %f593;
	cvt.u64.u32 	%rd87, %r181;
	add.s64 	%rd88, %rd7, %rd87;
	shl.b64 	%rd89, %rd88, 2;
	add.s64 	%rd90, %rd2, %rd89;
	ld.global.f32 	%f423, [%rd90+4];
	// begin inline asm
	{  cvt.rn.bf16.f32 %rs463, %f423;}

	// end inline asm
	cvt.u64.u32 	%rd91, %r57;
	add.s64 	%rd92, %rd91, %rd87;
	shl.b64 	%rd93, %rd92, 2;
	add.s64 	%rd94, %rd1, %rd93;
	ld.global.f32 	%f424, [%rd94+4];
	// begin inline asm
	{  cvt.rn.bf16.f32 %rs464, %f424;}

	// end inline asm
	// begin inline asm
	{ mul.bf16 %rs465,%rs463,%rs464; }

	// end inline asm
	// begin inline asm
	{ cvt.f32.bf16 %f425, %rs465;}

	// end inline asm
	fma.rn.f32 	%f445, %f1, %f425, %f444;
	ld.global.f32 	%f426, [%rd90+8];
	// begin inline asm
	{  cvt.rn.bf16.f32 %rs469, %f426;}

	// end inline asm
	ld.global.f32 	%f427, [%rd94+8];
	// begin inline asm
	{  cvt.rn.bf16.f32 %rs470, %f427;}

	// end inline asm
	// begin inline asm
	{ mul.bf16 %rs471,%rs469,%rs470; }

	// end inline asm
	// begin inline asm
	{ cvt.f32.bf16 %f428, %rs471;}

	// end inline asm
	fma.rn.f32 	%f446, %f1, %f428, %f445;
	ld.global.f32 	%f429, [%rd90+12];
	// begin inline asm
	{  cvt.rn.bf16.f32 %rs475, %f429;}

	// end inline asm
	ld.global.f32 	%f430, [%rd94+12];
	// begin inline asm
	{  cvt.rn.bf16.f32 %rs476, %f430;}

	// end inline asm
	// begin inline asm
	{ mul.bf16 %rs477,%rs475,%rs476; }

	// end inline asm
	// begin inline asm
	{ cvt.f32.bf16 %f431, %rs477;}

	// end inline asm
	fma.rn.f32 	%f447, %f1, %f431, %f446;
	ld.global.f32 	%f432, [%rd90+16];
	// begin inline asm
	{  cvt.rn.bf16.f32 %rs481, %f432;}

	// end inline asm
	ld.global.f32 	%f433, [%rd94+16];
	// begin inline asm
	{  cvt.rn.bf16.f32 %rs482, %f433;}

	// end inline asm
	// begin inline asm
	{ mul.bf16 %rs483,%rs481,%rs482; }

	// end inline asm
	// begin inline asm
	{ cvt.f32.bf16 %f434, %rs483;}

	// end inline asm
	fma.rn.f32 	%f448, %f1, %f434, %f447;
	ld.global.f32 	%f435, [%rd90+20];
	// begin inline asm
	{  cvt.rn.bf16.f32 %rs487, %f435;}

	// end inline asm
	ld.global.f32 	%f436, [%rd94+20];
	// begin inline asm
	{  cvt.rn.bf16.f32 %rs488, %f436;}

	// end inline asm
	// begin inline asm
	{ mul.bf16 %rs489,%rs487,%rs488; }

	// end inline asm
	// begin inline asm
	{ cvt.f32.bf16 %f437, %rs489;}

	// end inline asm
	fma.rn.f32 	%f449, %f1, %f437, %f448;
	ld.global.f32 	%f438, [%rd90+24];
	// begin inline asm
	{  cvt.rn.bf16.f32 %rs493, %f438;}

	// end inline asm
	ld.global.f32 	%f439, [%rd94+24];
	// begin inline asm
	{  cvt.rn.bf16.f32 %rs494, %f439;}

	// end inline asm
	// begin inline asm
	{ mul.bf16 %rs495,%rs493,%rs494; }

	// end inline asm
	// begin inline asm
	{ cvt.f32.bf16 %f440, %rs495;}

	// end inline asm
	fma.rn.f32 	%f450, %f1, %f440, %f449;
	ld.global.f32 	%f441, [%rd90+28];
	// begin inline asm
	{  cvt.rn.bf16.f32 %rs499, %f441;}

	// end inline asm
	ld.global.f32 	%f442, [%rd94+28];
	// begin inline asm
	{  cvt.rn.bf16.f32 %rs500, %f442;}

	// end inline asm
	// begin inline asm
	{ mul.bf16 %rs501,%rs499,%rs500; }

	// end inline asm
	// begin inline asm
	{ cvt.f32.bf16 %f443, %rs501;}

	// end inline asm
	fma.rn.f32 	%f593, %f1, %f443, %f450;
	add.s32 	%r181, %r181, 8;
$L__BB0_48:
	setp.eq.s32 	%p51, %r49, 0;
	@%p51 bra 	$L__BB0_55;
	add.s32 	%r146, %r49, -1;
	setp.lt.u32 	%p52, %r146, 3;
	@%p52 bra 	$L__BB0_51;
	add.s32 	%r147, %r22, %r181;
	mul.wide.u32 	%rd95, %r147, 4;
	add.s64 	%rd96, %rd2, %rd95;
	ld.global.f32 	%f452, [%rd96];
	// begin inline asm
	{  cvt.rn.bf16.f32 %rs505, %f452;}

	// end inline asm
	add.s32 	%r148, %r57, %r181;
	mul.wide.u32 	%rd97, %r148, 4;
	add.s64 	%rd98, %rd1, %rd97;
	ld.global.f32 	%f453, [%rd98];
	// begin inline asm
	{  cvt.rn.bf16.f32 %rs506, %f453;}

	// end inline asm
	// begin inline asm
	{ mul.bf16 %rs507,%rs505,%rs506; }

	// end inline asm
	// begin inline asm
	{ cvt.f32.bf16 %f454, %rs507;}

	// end inline asm
	fma.rn.f32 	%f464, %f1, %f454, %f593;
	cvt.u64.u32 	%rd99, %r181;
	add.s64 	%rd100, %rd7, %rd99;
	shl.b64 	%rd101, %rd100, 2;
	add.s64 	%rd102, %rd2, %rd101;
	ld.global.f32 	%f455, [%rd102+4];
	// begin inline asm
	{  cvt.rn.bf16.f32 %rs511, %f455;}

	// end inline asm
	cvt.u64.u32 	%rd103, %r57;
	add.s64 	%rd104, %rd103, %rd99;
	shl.b64 	%rd105, %rd104, 2;
	add.s64 	%rd106, %rd1, %rd105;
	ld.global.f32 	%f456, [%rd106+4];
	// begin inline asm
	{  cvt.rn.bf16.f32 %rs512, %f456;}

	// end inline asm
	// begin inline asm
	{ mul.bf16 %rs513,%rs511,%rs512; }

	// end inline asm
	// begin inline asm
	{ cvt.f32.bf16 %f457, %rs513;}

	// end inline asm
	fma.rn.f32 	%f465, %f1, %f457, %f464;
	ld.global.f32 	%f458, [%rd102+8];
	// begin inline asm
	{  cvt.rn.bf16.f32 %rs517, %f458;}

	// end inline asm
	ld.global.f32 	%f459, [%rd106+8];
	// begin inline asm
	{  cvt.rn.bf16.f32 %rs518, %f459;}

	// end inline asm
	// begin inline asm
	{ mul.bf16 %rs519,%rs517,%rs518; }

	// end inline asm
	// begin inline asm
	{ cvt.f32.bf16 %f460, %rs519;}

	// end inline asm
	fma.rn.f32 	%f466, %f1, %f460, %f465;
	ld.global.f32 	%f461, [%rd102+12];
	// begin inline asm
	{  cvt.rn.bf16.f32 %rs523, %f461;}

	// end inline asm
	ld.global.f32 	%f462, [%rd106+12];
	// begin inline asm
	{  cvt.rn.bf16.f32 %rs524, %f462;}

	// end inline asm
	// begin inline asm
	{ mul.bf16 %rs525,%rs523,%rs524; }

	// end inline asm
	// begin inline asm
	{ cvt.f32.bf16 %f463, %rs525;}

	// end inline asm
	fma.rn.f32 	%f593, %f1, %f463, %f466;
	add.s32 	%r181, %r181, 4;
$L__BB0_51:
	setp.eq.s32 	%p53, %r51, 0;
	@%p53 bra 	$L__BB0_55;
	setp.eq.s32 	%p54, %r51, 1;
	add.s32 	%r149, %r22, %r181;
	mul.wide.u32 	%rd107, %r149, 4;
	add.s64 	%rd108, %rd2, %rd107;
	ld.global.f32 	%f467, [%rd108];
	// begin inline asm
	{  cvt.rn.bf16.f32 %rs529, %f467;}

	// end inline asm
	add.s32 	%r150, %r57, %r181;
	mul.wide.u32 	%rd109, %r150, 4;
	add.s64 	%rd110, %rd1, %rd109;
	ld.global.f32 	%f468, [%rd110];
	// begin inline asm
	{  cvt.rn.bf16.f32 %rs530, %f468;}

	// end inline asm
	// begin inline asm
	{ mul.bf16 %rs531,%rs529,%rs530; }

	// end inline asm
	// begin inline asm
	{ cvt.f32.bf16 %f469, %rs531;}

	// end inline asm
	fma.rn.f32 	%f593, %f1, %f469, %f593;
	@%p54 bra 	$L__BB0_55;
	setp.eq.s32 	%p55, %r51, 2;
	cvt.u64.u32 	%rd111, %r181;
	add.s64 	%rd112, %rd7, %rd111;
	shl.b64 	%rd113, %rd112, 2;
	add.s64 	%rd14, %rd2, %rd113;
	ld.global.f32 	%f470, [%rd14+4];
	// begin inline asm
	{  cvt.rn.bf16.f32 %rs535, %f470;}

	// end inline asm
	cvt.u64.u32 	%rd114, %r57;
	add.s64 	%rd115, %rd114, %rd111;
	shl.b64 	%rd116, %rd115, 2;
	add.s64 	%rd15, %rd1, %rd116;
	ld.global.f32 	%f471, [%rd15+4];
	// begin inline asm
	{  cvt.rn.bf16.f32 %rs536, %f471;}

	// end inline asm
	// begin inline asm
	{ mul.bf16 %rs537,%rs535,%rs536; }

	// end inline asm
	// begin inline asm
	{ cvt.f32.bf16 %f472, %rs537;}

	// end inline asm
	fma.rn.f32 	%f593, %f1, %f472, %f593;
	@%p55 bra 	$L__BB0_55;
	ld.global.f32 	%f473, [%rd14+8];
	// begin inline asm
	{  cvt.rn.bf16.f32 %rs541, %f473;}

	// end inline asm
	ld.global.f32 	%f474, [%rd15+8];
	// begin inline asm
	{  cvt.rn.bf16.f32 %rs542, %f474;}

	// end inline asm
	// begin inline asm
	{ mul.bf16 %rs543,%rs541,%rs542; }

	// end inline asm
	// begin inline asm
	{ cvt.f32.bf16 %f475, %rs543;}

	// end inline asm
	fma.rn.f32 	%f593, %f1, %f475, %f593;
$L__BB0_55:
	sub.f32 	%f476, %f593, %f570;
	fma.rn.f32 	%f477, %f476, 0f3BBB989D, 0f3F000000;
	cvt.sat.f32.f32 	%f478, %f477;
	mov.f32 	%f479, 0f4B400001;
	mov.f32 	%f480, 0f437C0000;
	fma.rm.f32 	%f481, %f478, %f480, %f479;
	add.f32 	%f482, %f481, 0fCB40007F;
	neg.f32 	%f483, %f482;
	fma.rn.f32 	%f484, %f476, 0f3FB8AA3B, %f483;
	fma.rn.f32 	%f485, %f476, 0f32A57060, %f484;
	mov.b32 	%r151, %f481;
	shl.b32 	%r152, %r151, 23;
	mov.b32 	%f486, %r152;
	ex2.approx.ftz.f32 	%f487, %f485;
	fma.rn.f32 	%f596, %f487, %f486, %f596;
	bra.uni 	$L__BB0_41;
$L__BB0_56:
	and.b32  	%r63, %r93, 3;
	setp.lt.u32 	%p37, %r93, 4;
	mov.f32 	%f596, 0f00000000;
	mov.b32 	%r185, 0;
	@%p37 bra 	$L__BB0_67;
	and.b32  	%r185, %r93, 2147483644;
	sub.f32 	%f331, %f15, %f570;
	fma.rn.f32 	%f332, %f331, 0f3BBB989D, 0f3F000000;
	cvt.sat.f32.f32 	%f333, %f332;
	mov.f32 	%f334, 0f4B400001;
	mov.f32 	%f335, 0f437C0000;
	fma.rm.f32 	%f336, %f333, %f335, %f334;
	add.f32 	%f337, %f336, 0fCB40007F;
	neg.f32 	%f338, %f337;
	fma.rn.f32 	%f339, %f331, 0f3FB8AA3B, %f338;
	fma.rn.f32 	%f55, %f331, 0f32A57060, %f339;
	mov.b32 	%r134, %f336;
	shl.b32 	%r135, %r134, 23;
	mov.b32 	%f56, %r135;
	mov.f32 	%f596, 0f00000000;
	mov.b32 	%r184, 0;
$L__BB0_58:
	setp.ge.u32 	%p38, %r97, %r184;
	@%p38 bra 	$L__BB0_60;
	ex2.approx.ftz.f32 	%f340, %f55;
	fma.rn.f32 	%f596, %f340, %f56, %f596;
$L__BB0_60:
	setp.gt.u32 	%p39, %r97, %r184;
	@%p39 bra 	$L__BB0_62;
	ex2.approx.ftz.f32 	%f341, %f55;
	fma.rn.f32 	%f596, %f341, %f56, %f596;
$L__BB0_62:
	add.s32 	%r136, %r184, 2;
	setp.ge.u32 	%p40, %r97, %r136;
	@%p40 bra 	$L__BB0_64;
	ex2.approx.ftz.f32 	%f342, %f55;
	fma.rn.f32 	%f596, %f342, %f56, %f596;
$L__BB0_64:
	add.s32 	%r137, %r184, 3;
	setp.ge.u32 	%p41, %r97, %r137;
	@%p41 bra 	$L__BB0_66;
	ex2.approx.ftz.f32 	%f343, %f55;
	fma.rn.f32 	%f596, %f343, %f56, %f596;
$L__BB0_66:
	add.s32 	%r184, %r184, 4;
	setp.ne.s32 	%p42, %r184, %r185;
	@%p42 bra 	$L__BB0_58;
$L__BB0_67:
	setp.eq.s32 	%p43, %r63, 0;
	@%p43 bra 	$L__BB0_72;
	sub.f32 	%f344, %f15, %f570;
	fma.rn.f32 	%f345, %f344, 0f3BBB989D, 0f3F000000;
	cvt.sat.f32.f32 	%f346, %f345;
	mov.f32 	%f347, 0f4B400001;
	mov.f32 	%f348, 0f437C0000;
	fma.rm.f32 	%f349, %f346, %f348, %f347;
	add.f32 	%f350, %f349, 0fCB40007F;
	neg.f32 	%f351, %f350;
	fma.rn.f32 	%f352, %f344, 0f3FB8AA3B, %f351;
	fma.rn.f32 	%f70, %f344, 0f32A57060, %f352;
	mov.b32 	%r139, %f349;
	shl.b32 	%r140, %r139, 23;
	mov.b32 	%f71, %r140;
	mov.b32 	%r187, 0;
	ex2.approx.ftz.f32 	%f353, %f70;
$L__BB0_69:
	.pragma "nounroll";
	setp.ge.u32 	%p44, %r97, %r185;
	@%p44 bra 	$L__BB0_71;
	fma.rn.f32 	%f596, %f353, %f71, %f596;
$L__BB0_71:
	add.s32 	%r185, %r185, 1;
	add.s32 	%r187, %r187, 1;
	setp.ne.s32 	%p45, %r187, %r63;
	@%p45 bra 	$L__BB0_69;
$L__BB0_72:
	setp.lt.s32 	%p57, %r91, 1;
	sub.f32 	%f488, %f15, %f570;
	fma.rn.f32 	%f489, %f488, 0f3BBB989D, 0f3F000000;
	cvt.sat.f32.f32 	%f490, %f489;
	mov.f32 	%f491, 0f4B400001;
	mov.f32 	%f492, 0f437C0000;
	fma.rm.f32 	%f493, %f490, %f492, %f491;
	add.f32 	%f494, %f493, 0fCB40007F;
	neg.f32 	%f495, %f494;
	fma.rn.f32 	%f496, %f488, 0f3FB8AA3B, %f495;
	fma.rn.f32 	%f497, %f488, 0f32A57060, %f496;
	mov.b32 	%r153, %f493;
	shl.b32 	%r154, %r153, 23;
	mov.b32 	%f498, %r154;
	ex2.approx.ftz.f32 	%f499, %f497;
	mul.f32 	%f500, %f499, %f498;
	div.rn.f32 	%f76, %f500, %f596;
	@%p57 bra 	$L__BB0_84;
	mad.lo.s32 	%r74, %r91, %r3, %r21;
	add.s32 	%r156, %r91, -1;
	and.b32  	%r75, %r91, 7;
	setp.lt.u32 	%p58, %r156, 7;
	mov.b32 	%r192, 0;
	@%p58 bra 	$L__BB0_76;
	and.b32  	%r192, %r91, 2147483640;
	neg.s32 	%r190, %r192;
	add.s64 	%rd16, %rd4, 16;
	add.s64 	%rd17, %rd3, 16;
	mov.u32 	%r188, %r22;
	mov.u32 	%r189, %r74;
$L__BB0_75:
	.pragma "nounroll";
	mul.wide.s32 	%rd117, %r189, 4;
	add.s64 	%rd118, %rd16, %rd117;
	mul.wide.s32 	%rd119, %r188, 4;
	add.s64 	%rd120, %rd17, %rd119;
	ld.global.f32 	%f501, [%rd118+-16];
	// begin inline asm
	{  cvt.rn.bf16.f32 %rs547, %f501;}

	// end inline asm
	// begin inline asm
	{ cvt.f32.bf16 %f502, %rs547;}

	// end inline asm
	ld.global.f32 	%f517, [%rd120+-16];
	fma.rn.f32 	%f518, %f76, %f502, %f517;
	st.global.f32 	[%rd120+-16], %f518;
	ld.global.f32 	%f503, [%rd118+-12];
	// begin inline asm
	{  cvt.rn.bf16.f32 %rs549, %f503;}

	// end inline asm
	// begin inline asm
	{ cvt.f32.bf16 %f504, %rs549;}

	// end inline asm
	ld.global.f32 	%f519, [%rd120+-12];
	fma.rn.f32 	%f520, %f76, %f504, %f519;
	st.global.f32 	[%rd120+-12], %f520;
	ld.global.f32 	%f505, [%rd118+-8];
	// begin inline asm
	{  cvt.rn.bf16.f32 %rs551, %f505;}

	// end inline asm
	// begin inline asm
	{ cvt.f32.bf16 %f506, %rs551;}

	// end inline asm
	ld.global.f32 	%f521, [%rd120+-8];
	fma.rn.f32 	%f522, %f76, %f506, %f521;
	st.global.f32 	[%rd120+-8], %f522;
	ld.global.f32 	%f507, [%rd118+-4];
	// begin inline asm
	{  cvt.rn.bf16.f32 %rs553, %f507;}

	// end inline asm
	// begin inline asm
	{ cvt.f32.bf16 %f508, %rs553;}

	// end inline asm
	ld.global.f32 	%f523, [%rd120+-4];
	fma.rn.f32 	%f524, %f76, %f508, %f523;
	st.global.f32 	[%rd120+-4], %f524;
	ld.global.f32 	%f509, [%rd118];
	// begin inline asm
	{  cvt.rn.bf16.f32 %rs555, %f509;}

	// end inline asm
	// begin inline asm
	{ cvt.f32.bf16 %f510, %rs555;}

	// end inline asm
	ld.global.f32 	%f525, [%rd120];
	fma.rn.f32 	%f526, %f76, %f510, %f525;
	st.global.f32 	[%rd120], %f526;
	ld.global.f32 	%f511, [%rd118+4];
	// begin inline asm
	{  cvt.rn.bf16.f32 %rs557, %f511;}

	// end inline asm
	// begin inline asm
	{ cvt.f32.bf16 %f512, %rs557;}

	// end inline asm
	ld.global.f32 	%f527, [%rd120+4];
	fma.rn.f32 	%f528, %f76, %f512, %f527;
	st.global.f32 	[%rd120+4], %f528;
	ld.global.f32 	%f513, [%rd118+8];
	// begin inline asm
	{  cvt.rn.bf16.f32 %rs559, %f513;}

	// end inline asm
	// begin inline asm
	{ cvt.f32.bf16 %f514, %rs559;}

	// end inline asm
	ld.global.f32 	%f529, [%rd120+8];
	fma.rn.f32 	%f530, %f76, %f514, %f529;
	st.global.f32 	[%rd120+8], %f530;
	ld.global.f32 	%f515, [%rd118+12];
	// begin inline asm
	{  cvt.rn.bf16.f32 %rs561, %f515;}

	// end inline asm
	// begin inline asm
	{ cvt.f32.bf16 %f516, %rs561;}

	// end inline asm
	ld.global.f32 	%f531, [%rd120+12];
	fma.rn.f32 	%f532, %f76, %f516, %f531;
	st.global.f32 	[%rd120+12], %f532;
	add.s32 	%r190, %r190, 8;
	add.s32 	%r189, %r189, 8;
	add.s32 	%r188, %r188, 8;
	setp.ne.s32 	%p59, %r190, 0;
	@%p59 bra 	$L__BB0_75;
$L__BB0_76:
	setp.eq.s32 	%p60, %r75, 0;
	@%p60 bra 	$L__BB0_84;
	and.b32  	%r85, %r91, 3;
	setp.lt.u32 	%p61, %r75, 4;
	@%p61 bra 	$L__BB0_79;
	add.s32 	%r157, %r74, %r192;
	mul.wide.s32 	%rd121, %r157, 4;
	add.s64 	%rd122, %rd4, %rd121;
	ld.global.f32 	%f533, [%rd122];
	// begin inline asm
	{  cvt.rn.bf16.f32 %rs563, %f533;}

	// end inline asm
	// begin inline asm
	{ cvt.f32.bf16 %f534, %rs563;}

	// end inline asm
	add.s32 	%r158, %r22, %r192;
	mul.wide.s32 	%rd123, %r158, 4;
	add.s64 	%rd124, %rd3, %rd123;
	ld.global.f32 	%f541, [%rd124];
	fma.rn.f32 	%f542, %f76, %f534, %f541;
	st.global.f32 	[%rd124], %f542;
	ld.global.f32 	%f535, [%rd122+4];
	// begin inline asm
	{  cvt.rn.bf16.f32 %rs565, %f535;}

	// end inline asm
	// begin inline asm
	{ cvt.f32.bf16 %f536, %rs565;}

	// end inline asm
	ld.global.f32 	%f543, [%rd124+4];
	fma.rn.f32 	%f544, %f76, %f536, %f543;
	st.global.f32 	[%rd124+4], %f544;
	ld.global.f32 	%f537, [%rd122+8];
	// begin inline asm
	{  cvt.rn.bf16.f32 %rs567, %f537;}

	// end inline asm
	// begin inline asm
	{ cvt.f32.bf16 %f538, %rs567;}

	// end inline asm
	ld.global.f32 	%f545, [%rd124+8];
	fma.rn.f32 	%f546, %f76, %f538, %f545;
	st.global.f32 	[%rd124+8], %f546;
	ld.global.f32 	%f539, [%rd122+12];
	// begin inline asm
	{  cvt.rn.bf16.f32 %rs569, %f539;}

	// end inline asm
	// begin inline asm
	{ cvt.f32.bf16 %f540, %rs569;}

	// end inline asm
	ld.global.f32 	%f547, [%rd124+12];
	fma.rn.f32 	%f548, %f76, %f540, %f547;
	st.global.f32 	[%rd124+12], %f548;
	add.s32 	%r192, %r192, 4;
$L__BB0_79:
	setp.eq.s32 	%p62, %r85, 0;
	@%p62 bra 	$L__BB0_84;
	setp.eq.s32 	%p63, %r85, 1;
	@%p63 bra 	$L__BB0_82;
	add.s32 	%r159, %r74, %r192;
	mul.wide.s32 	%rd125, %r159, 4;
	add.s64 	%rd126, %rd4, %rd125;
	ld.global.f32 	%f549, [%rd126];
	// begin inline asm
	{  cvt.rn.bf16.f32 %rs571, %f549;}

	// end inline asm
	// begin inline asm
	{ cvt.f32.bf16 %f550, %rs571;}

	// end inline asm
	add.s32 	%r160, %r22, %r192;
	mul.wide.s32 	%rd127, %r160, 4;
	add.s64 	%rd128, %rd3, %rd127;
	ld.global.f32 	%f553, [%rd128];
	fma.rn.f32 	%f554, %f76, %f550, %f553;
	st.global.f32 	[%rd128], %f554;
	ld.global.f32 	%f551, [%rd126+4];
	// begin inline asm
	{  cvt.rn.bf16.f32 %rs573, %f551;}

	// end inline asm
	// begin inline asm
	{ cvt.f32.bf16 %f552, %rs573;}

	// end inline asm
	ld.global.f32 	%f555, [%rd128+4];
	fma.rn.f32 	%f556, %f76, %f552, %f555;
	st.global.f32 	[%rd128+4], %f556;
	add.s32 	%r192, %r192, 2;
$L__BB0_82:
	and.b32  	%r161, %r91, 1;
	setp.eq.b32 	%p64, %r161, 1;
	not.pred 	%p65, %p64;
	@%p65 bra 	$L__BB0_84;
	add.s32 	%r162, %r74, %r192;
	mul.wide.s32 	%rd129, %r162, 4;
	add.s64 	%rd130, %rd4, %rd129;
	ld.global.f32 	%f557, [%rd130];
	// begin inline asm
	{  cvt.rn.bf16.f32 %rs575, %f557;}

	// end inline asm
	// begin inline asm
	{ cvt.f32.bf16 %f558, %rs575;}

	// end inline asm
	add.s32 	%r163, %r22, %r192;
	mul.wide.s32 	%rd131, %r163, 4;
	add.s64 	%rd132, %rd3, %rd131;
	ld.global.f32 	%f559, [%rd132];
	fma.rn.f32 	%f560, %f76, %f558, %f559;
	st.global.f32 	[%rd132], %f560;
$L__BB0_84:
	ret;

}


// ===== COMPILED SASS (sm_100) =====

	.target	sm_100

	.elftype	@"ET_EXEC"


//--------------------- .note.nv.tkinfo           --------------------------
	.section	.note.nv.tkinfo,"",@"SHT_NOTE"
	.sectionflags	@"SHF_NOTE_NV_TKINFO"
	.tkinfo
        /*0018*/ 	.word	0x00000002
        /*0030*/ 	.string	""
        /*0030*/ 	.string	"ptxas"
        /*0030*/ 	.string	"Cuda compilation tools, release 13.0, V13.0.88"
        /*0030*/ 	.string	"Build cuda_13.0.r13.0/compiler.36424714_0"
        /*0030*/ 	.string	"-arch sm_100 -m 64 "



//--------------------- .note.nv.cuinfo           --------------------------
	.section	.note.nv.cuinfo,"",@"SHT_NOTE"
	.sectionflags	@"SHF_NOTE_NV_CUINFO"
        /*0018*/ 	.short	0x0002
        /*001a*/ 	.short	0x0064
        /*001c*/ 	.short	0x0082
	.zero		2


//--------------------- .nv.info                  --------------------------
	.section	.nv.info,"",@"SHT_CUDA_INFO"
	.align	4


	//----- nvinfo : EIATTR_REGCOUNT
	.align		4
        /*0000*/ 	.byte	0x04, 0x2f
        /*0002*/ 	.short	(.L_1 - .L_0)
	.align		4
.L_0:
        /*0004*/ 	.word	index@(_Z28causal_attention_kernel_bf16PKfS0_S0_Pfiii)
        /*0008*/ 	.word	0x00000020


	//----- nvinfo : EIATTR_FRAME_SIZE
	.align		4
.L_1:
        /*000c*/ 	.byte	0x04, 0x11
        /*000e*/ 	.short	(.L_3 - .L_2)
	.align		4
.L_2:
        /*0010*/ 	.word	index@($__internal_2_$__cuda_sm3x_div_rn_noftz_f32_slowpath)
        /*0014*/ 	.word	0x00000000


	//----- nvinfo : EIATTR_FRAME_SIZE
	.align		4
.L_3:
        /*0018*/ 	.byte	0x04, 0x11
        /*001a*/ 	.short	(.L_5 - .L_4)
	.align		4
.L_4:
        /*001c*/ 	.word	index@($__internal_1_$__cuda_sm20_sqrt_rn_f32_slowpath)
        /*0020*/ 	.word	0x00000000


	//----- nvinfo : EIATTR_FRAME_SIZE
	.align		4
.L_5:
        /*0024*/ 	.byte	0x04, 0x11
        /*0026*/ 	.short	(.L_7 - .L_6)
	.align		4
.L_6:
        /*0028*/ 	.word	index@($__internal_0_$__cuda_sm20_rcp_rn_f32_slowpath)
        /*002c*/ 	.word	0x00000000


	//----- nvinfo : EIATTR_FRAME_SIZE
	.align		4
.L_7:
        /*0030*/ 	.byte	0x04, 0x11
        /*0032*/ 	.short	(.L_9 - .L_8)
	.align		4
.L_8:
        /*0034*/ 	.word	index@(_Z28causal_attention_kernel_bf16PKfS0_S0_Pfiii)
        /*0038*/ 	.word	0x00000000


	//----- nvinfo : EIATTR_MIN_STACK_SIZE
	.align		4
.L_9:
        /*003c*/ 	.byte	0x04, 0x12
        /*003e*/ 	.short	(.L_11 - .L_10)
	.align		4
.L_10:
        /*0040*/ 	.word	index@(_Z28causal_attention_kernel_bf16PKfS0_S0_Pfiii)
        /*0044*/ 	.word	0x00000000
.L_11:


//--------------------- .nv.compat                --------------------------
	.section	.nv.compat,"",@"SHT_CUDA_COMPAT_INFO"
	.align	4
        /*0000*/ 	.byte	0x02, 0x09, 0x00, 0x00, 0x02, 0x02, 0x01, 0x00, 0x02, 0x05, 0x05, 0x00, 0x03, 0x07, 0x01, 0x01
        /*0010*/ 	.byte	0x02, 0x03, 0x00, 0x00, 0x02, 0x06, 0x01, 0x00, 0x04, 0x0b, 0x08, 0x00, 0x01, 0x00, 0x00, 0x00
        /*0020*/ 	.byte	0x00, 0x00, 0x00, 0x00


//--------------------- .nv.info._Z28causal_attention_kernel_bf16PKfS0_S0_Pfiii --------------------------
	.section	.nv.info._Z28causal_attention_kernel_bf16PKfS0_S0_Pfiii,"",@"SHT_CUDA_INFO"
	.sectionflags	@""
	.align	4


	//----- nvinfo : EIATTR_CUDA_API_VERSION
	.align		4
        /*0000*/ 	.byte	0x04, 0x37
        /*0002*/ 	.short	(.L_13 - .L_12)
.L_12:
        /*0004*/ 	.word	0x00000082


	//----- nvinfo : EIATTR_KPARAM_INFO
	.align		4
.L_13:
        /*0008*/ 	.byte	0x04, 0x17
        /*000a*/ 	.short	(.L_15 - .L_14)
.L_14:
        /*000c*/ 	.word	0x00000000
        /*0010*/ 	.short	0x0006
        /*0012*/ 	.short	0x0028
        /*0014*/ 	.byte	0x00, 0xf0, 0x11, 0x00


	//----- nvinfo : EIATTR_KPARAM_INFO
	.align		4
.L_15:
        /*0018*/ 	.byte	0x04, 0x17
        /*001a*/ 	.short	(.L_17 - .L_16)
.L_16:
        /*001c*/ 	.word	0x00000000
        /*0020*/ 	.short	0x0005
        /*0022*/ 	.short	0x0024
        /*0024*/ 	.byte	0x00, 0xf0, 0x11, 0x00


	//----- nvinfo : EIATTR_KPARAM_INFO
	.align		4
.L_17:
        /*0028*/ 	.byte	0x04, 0x17
        /*002a*/ 	.short	(.L_19 - .L_18)
.L_18:
        /*002c*/ 	.word	0x00000000
        /*0030*/ 	.short	0x0004
        /*0032*/ 	.short	0x0020
        /*0034*/ 	.byte	0x00, 0xf0, 0x11, 0x00


	//----- nvinfo : EIATTR_KPARAM_INFO
	.align		4
.L_19:
        /*0038*/ 	.byte	0x04, 0x17
        /*003a*/ 	.short	(.L_21 - .L_20)
.L_20:
        /*003c*/ 	.word	0x00000000
        /*0040*/ 	.short	0x0003
        /*0042*/ 	.short	0x0018
        /*0044*/ 	.byte	0x00, 0xf5, 0x21, 0x00


	//----- nvinfo : EIATTR_KPARAM_INFO
	.align		4
.L_21:
        /*0048*/ 	.byte	0x04, 0x17
        /*004a*/ 	.short	(.L_23 - .L_22)
.L_22:
        /*004c*/ 	.word	0x00000000
        /*0050*/ 	.short	0x0002
        /*0052*/ 	.short	0x0010
        /*0054*/ 	.byte	0x00, 0xf5, 0x21, 0x00


	//----- nvinfo : EIATTR_KPARAM_INFO
	.align		4
.L_23:
        /*0058*/ 	.byte	0x04, 0x17
        /*005a*/ 	.short	(.L_25 - .L_24)
.L_24:
        /*005c*/ 	.word	0x00000000
        /*0060*/ 	.short	0x0001
        /*0062*/ 	.short	0x0008
        /*0064*/ 	.byte	0x00, 0xf5, 0x21, 0x00


	//----- nvinfo : EIATTR_KPARAM_INFO
	.align		4
.L_25:
        /*0068*/ 	.byte	0x04, 0x17
        /*006a*/ 	.short	(.L_27 - .L_26)
.L_26:
        /*006c*/ 	.word	0x00000000
        /*0070*/ 	.short	0x0000
        /*0072*/ 	.short	0x0000
        /*0074*/ 	.byte	0x00, 0xf5, 0x21, 0x00


	//----- nvinfo : EIATTR_SPARSE_MMA_MASK
	.align		4
.L_27:
        /*0078*/ 	.byte	0x03, 0x50
        /*007a*/ 	.short	0x0000


	//----- nvinfo : EIATTR_MAXREG_COUNT
	.align		4
        /*007c*/ 	.byte	0x03, 0x1b
        /*007e*/ 	.short	0x00ff


	//----- nvinfo : EIATTR_MERCURY_ISA_VERSION
	.align		4
        /*0080*/ 	.byte	0x03, 0x5f
        /*0082*/ 	.short	0x0101


	//----- nvinfo : EIATTR_VRC_CTA_INIT_COUNT
	.align		4
        /*0084*/ 	.byte	0x02, 0x4a
	.zero		1
	.zero		1


	//----- nvinfo : EIATTR_EXIT_INSTR_OFFSETS
	.align		4
        /*0088*/ 	.byte	0x04, 0x1c
        /*008a*/ 	.short	(.L_29 - .L_28)


	//   ....[0]....
.L_28:
        /*008c*/ 	.word	0x000000e0


	//   ....[1]....
        /*0090*/ 	.word	0x00004b20


	//   ....[2]....
        /*0094*/ 	.word	0x00004ff0


	//   ....[3]....
        /*0098*/ 	.word	0x00005230


	//   ....[4]....
        /*009c*/ 	.word	0x000053b0


	//   ....[5]....
        /*00a0*/ 	.word	0x00005480


	//----- nvinfo : EIATTR_CRS_STACK_SIZE
	.align		4
.L_29:
        /*00a4*/ 	.byte	0x04, 0x1e
        /*00a6*/ 	.short	(.L_31 - .L_30)
.L_30:
        /*00a8*/ 	.word	0x00000000


	//----- nvinfo : EIATTR_CBANK_PARAM_SIZE
	.align		4
.L_31:
        /*00ac*/ 	.byte	0x03, 0x19
        /*00ae*/ 	.short	0x002c


	//----- nvinfo : EIATTR_PARAM_CBANK
	.align		4
        /*00b0*/ 	.byte	0x04, 0x0a
        /*00b2*/ 	.short	(.L_33 - .L_32)
	.align		4
.L_32:
        /*00b4*/ 	.word	index@(.nv.constant0._Z28causal_attention_kernel_bf16PKfS0_S0_Pfiii)
        /*00b8*/ 	.short	0x0380
        /*00ba*/ 	.short	0x002c


	//----- nvinfo : EIATTR_SW_WAR
	.align		4
.L_33:
        /*00bc*/ 	.byte	0x04, 0x36
        /*00be*/ 	.short	(.L_35 - .L_34)
.L_34:
        /*00c0*/ 	.word	0x00000008
.L_35:


//--------------------- .nv.callgraph             --------------------------
	.section	.nv.callgraph,"",@"SHT_CUDA_CALLGRAPH"
	.align	4
	.sectionentsize	8
	.align		4
        /*0000*/ 	.word	0x00000000
	.align		4
        /*0004*/ 	.word	0xffffffff
	.align		4
        /*0008*/ 	.word	0x00000000
	.align		4
        /*000c*/ 	.word	0xfffffffe
	.align		4
        /*0010*/ 	.word	0x00000000
	.align		4
        /*0014*/ 	.word	0xfffffffd
	.align		4
        /*0018*/ 	.word	0x00000000
	.align		4
        /*001c*/ 	.word	0xfffffffc


//--------------------- .text._Z28causal_attention_kernel_bf16PKfS0_S0_Pfiii --------------------------
	.section	.text._Z28causal_attention_kernel_bf16PKfS0_S0_Pfiii,"ax",@progbits
	.align	128
        .global         _Z28causal_attention_kernel_bf16PKfS0_S0_Pfiii
        .type           _Z28causal_attention_kernel_bf16PKfS0_S0_Pfiii,@function
        .size           _Z28causal_attention_kernel_bf16PKfS0_S0_Pfiii,(.L_x_66 - _Z28causal_attention_kernel_bf16PKfS0_S0_Pfiii)
        .other          _Z28causal_attention_kernel_bf16PKfS0_S0_Pfiii,@"STO_CUDA_ENTRY STV_DEFAULT"
_Z28causal_attention_kernel_bf16PKfS0_S0_Pfiii:
.text._Z28causal_attention_kernel_bf16PKfS0_S0_Pfiii:
[----:B------:R-:W-:Y:S01]  /*0000*/  LDC R1, c[0x0][0x37c] ;  /* 0x0000df00ff017b82 */ /* 0x000fe20000000800 */
[----:B------:R-:W0:Y:S07]  /*0010*/  S2R R3, SR_TID.Y ;  /* 0x0000000000037919 */ /* 0x000e2e0000002200 */
[----:B------:R-:W0:Y:S01]  /*0020*/  S2UR UR4, SR_CTAID.Y ;  /* 0x00000000000479c3 */ /* 0x000e220000002600 */
[----:B------:R-:W1:Y:S07]  /*0030*/  S2R R5, SR_TID.Z ;  /* 0x0000000000057919 */ /* 0x000e6e0000002300 */
[----:B------:R-:W0:Y:S08]  /*0040*/  LDC R0, c[0x0][0x364] ;  /* 0x0000d900ff007b82 */ /* 0x000e300000000800 */
[----:B------:R-:W2:Y:S08]  /*0050*/  LDC.64 R6, c[0x0][0x3a0] ;  /* 0x0000e800ff067b82 */ /* 0x000eb00000000a00 */
[----:B------:R-:W1:Y:S08]  /*0060*/  S2UR UR6, SR_CTAID.Z ;  /* 0x00000000000679c3 */ /* 0x000e700000002700 */
[----:B------:R-:W1:Y:S01]  /*0070*/  LDC R2, c[0x0][0x368] ;  /* 0x0000da00ff027b82 */ /* 0x000e620000000800 */
[----:B0-----:R-:W-:-:S07]  /*0080*/  IMAD R0, R0, UR4, R3 ;  /* 0x0000000400007c24 */ /* 0x001fce000f8e0203 */
[----:B------:R-:W0:Y:S01]  /*0090*/  S2UR UR5, SR_CTAID.X ;  /* 0x00000000000579c3 */ /* 0x000e220000002500 */
[----:B--2---:R-:W-:Y:S01]  /*00a0*/  ISETP.GE.AND P0, PT, R0, R7, PT ;  /* 0x000000070000720c */ /* 0x004fe20003f06270 */
[----:B-1----:R-:W-:-:S03]  /*00b0*/  IMAD R2, R2, UR6, R5 ;  /* 0x0000000602027c24 */ /* 0x002fc6000f8e0205 */
[----:B0-----:R-:W-:-:S04]  /*00c0*/  ISETP.LE.OR P0, PT, R6, UR5, P0 ;  /* 0x0000000506007c0c */ /* 0x001fc80008703670 */
[----:B------:R-:W-:-:S13]  /*00d0*/  ISETP.GE.OR P0, PT, R2, R7, P0 ;  /* 0x000000070200720c */ /* 0x000fda0000706670 */
[----:B------:R-:W-:Y:S05]  /*00e0*/  @P0 EXIT ;  /* 0x000000000000094d */ /* 0x000fea0003800000 */
[----:B------:R-:W0:Y:S02]  /*00f0*/  LDCU UR4, c[0x0][0x3a8] ;  /* 0x00007500ff0477ac */ /* 0x000e240008000800 */
[----:B0-----:R-:W-:-:S04]  /*0100*/  I2FP.F32.S32 R3, UR4 ;  /* 0x0000000400037c45 */ /* 0x001fc80008201400 */
[----:B------:R0:W1:Y:S01]  /*0110*/  MUFU.RSQ R4, R3 ;  /* 0x0000000300047308 */ /* 0x0000620000001400 */
[----:B------:R-:W-:-:S05]  /*0120*/  VIADD R5, R3, 0xf3000000 ;  /* 0xf300000003057836 */ /* 0x000fca0000000000 */
[----:B------:R-:W-:-:S13]  /*0130*/  ISETP.GT.U32.AND P0, PT, R5, 0x727fffff, PT ;  /* 0x727fffff0500780c */ /* 0x000fda0003f04070 */
[----:B01----:R-:W-:Y:S05]  /*0140*/  @!P0 BRA `(.L_x_0) ;  /* 0x00000000000c8947 */ /* 0x003fea0003800000 */
[----:B------:R-:W-:-:S07]  /*0150*/  MOV R7, 0x170 ;  /* 0x0000017000077802 */ /* 0x000fce0000000f00 */
[----:B------:R-:W-:Y:S05]  /*0160*/  CALL.REL.NOINC `($__internal_1_$__cuda_sm20_sqrt_rn_f32_slowpath) ;  /* 0x0000005400987944 */ /* 0x000fea0003c00000 */
[----:B------:R-:W-:Y:S05]  /*0170*/  BRA `(.L_x_1) ;  /* 0x0000000000107947 */ /* 0x000fea0003800000 */
.L_x_0:
[----:B------:R-:W-:Y:S01]  /*0180*/  FMUL.FTZ R6, R3, R4 ;  /* 0x0000000403067220 */ /* 0x000fe20000410000 */
[----:B------:R-:W-:-:S03]  /*0190*/  FMUL.FTZ R4, R4, 0.5 ;  /* 0x3f00000004047820 */ /* 0x000fc60000410000 */
[----:B------:R-:W-:-:S04]  /*01a0*/  FFMA R3, -R6, R6, R3 ;  /* 0x0000000606037223 */ /* 0x000fc80000000103 */
[----:B------:R-:W-:-:S07]  /*01b0*/  FFMA R3, R3, R4, R6 ;  /* 0x0000000403037223 */ /* 0x000fce0000000006 */
.L_x_1:
[----:B------:R-:W-:-:S05]  /*01c0*/  VIADD R4, R3, 0x1800000 ;  /* 0x0180000003047836 */ /* 0x000fca0000000000 */
[----:B------:R-:W-:-:S04]  /*01d0*/  LOP3.LUT R4, R4, 0x7f800000, RZ, 0xc0, !PT ;  /* 0x7f80000004047812 */ /* 0x000fc800078ec0ff */
[----:B------:R-:W-:-:S13]  /*01e0*/  ISETP.GT.U32.AND P0, PT, R4, 0x1ffffff, PT ;  /* 0x01ffffff0400780c */ /* 0x000fda0003f04070 */
[----:B------:R-:W-:Y:S05]  /*01f0*/  @P0 BRA `(.L_x_2) ;  /* 0x00000000000c0947 */ /* 0x000fea0003800000 */
[----:B------:R-:W-:-:S07]  /*0200*/  MOV R4, 0x220 ;  /* 0x0000022000047802 */ /* 0x000fce0000000f00 */
[----:B------:R-:W-:Y:S05]  /*0210*/  CALL.REL.NOINC `($__internal_0_$__cuda_sm20_rcp_rn_f32_slowpath) ;  /* 0x00000050009c7944 */ /* 0x000fea0003c00000 */
[----:B------:R-:W-:Y:S05]  /*0220*/  BRA `(.L_x_3) ;  /* 0x0000000000107947 */ /* 0x000fea0003800000 */
.L_x_2:
[----:B------:R-:W0:Y:S02]  /*0230*/  MUFU.RCP R4, R3 ;  /* 0x0000000300047308 */ /* 0x000e240000001000 */
[----:B0-----:R-:W-:-:S04]  /*0240*/  FFMA R5, R4, R3, -1 ;  /* 0xbf80000004057423 */ /* 0x001fc80000000003 */
[----:B------:R-:W-:-:S04]  /*0250*/  FADD.FTZ R5, -R5, -RZ ;  /* 0x800000ff05057221 */ /* 0x000fc80000010100 */
[----:B------:R-:W-:-:S07]  /*0260*/  FFMA R3, R4, R5, R4 ;  /* 0x0000000504037223 */ /* 0x000fce0000000004 */
.L_x_3:
[----:B------:R-:W0:Y:S01]  /*0270*/  LDC R13, c[0x0][0x3a8] ;  /* 0x0000ea00ff0d7b82 */ /* 0x000e220000000800 */
[----:B------:R-:W1:Y:S01]  /*0280*/  LDCU.64 UR12, c[0x0][0x358] ;  /* 0x00006b00ff0c77ac */ /* 0x000e620008000a00 */
[----:B------:R-:W-:Y:S01]  /*0290*/  HFMA2 R12, -RZ, RZ, 0, 0 ;  /* 0x00000000ff0c7431 */ /* 0x000fe200000001ff */
[C---:B0-----:R-:W-:Y:S01]  /*02a0*/  ISETP.GE.AND P0, PT, R13.reuse, 0x1, PT ;  /* 0x000000010d00780c */ /* 0x041fe20003f06270 */
[----:B------:R-:W-:-:S12]  /*02b0*/  VIADD R8, R13, 0xffffffff ;  /* 0xffffffff0d087836 */ /* 0x000fd80000000000 */
[----:B-1----:R-:W-:Y:S05]  /*02c0*/  @!P0 BRA `(.L_x_4) ;  /* 0x0000000c00e88947 */ /* 0x002fea0003800000 */
[----:B------:R-:W0:Y:S01]  /*02d0*/  LDCU UR4, c[0x0][0x3a4] ;  /* 0x00007480ff0477ac */ /* 0x000e220008000800 */
[----:B------:R-:W-:Y:S01]  /*02e0*/  ISETP.GE.U32.AND P1, PT, R8, 0xf, PT ;  /* 0x0000000f0800780c */ /* 0x000fe20003f26070 */
[----:B------:R-:W-:Y:S01]  /*02f0*/  IMAD.MOV.U32 R12, RZ, RZ, RZ ;  /* 0x000000ffff0c7224 */ /* 0x000fe200078e00ff */
[----:B------:R-:W-:Y:S02]  /*0300*/  LOP3.LUT R26, R13, 0xf, RZ, 0xc0, !PT ;  /* 0x0000000f0d1a7812 */ /* 0x000fe400078ec0ff */
[----:B------:R-:W-:Y:S02]  /*0310*/  MOV R10, RZ ;  /* 0x000000ff000a7202 */ /* 0x000fe40000000f00 */
[----:B------:R-:W-:Y:S01]  /*0320*/  ISETP.NE.AND P2, PT, R26, RZ, PT ;  /* 0x000000ff1a00720c */ /* 0x000fe20003f45270 */
[----:B0-----:R-:W-:-:S06]  /*0330*/  UIMAD UR4, UR5, UR4, URZ ;  /* 0x00000004050472a4 */ /* 0x001fcc000f8e02ff */
[----:B------:R-:W-:-:S04]  /*0340*/  IMAD R9, R13, UR4, RZ ;  /* 0x000000040d097c24 */ /* 0x000fc8000f8e02ff */
[-CC-:B------:R-:W-:Y:S02]  /*0350*/  IMAD R11, R0, R13.reuse, R9.reuse ;  /* 0x0000000d000b7224 */ /* 0x180fe400078e0209 */
[----:B------:R-:W-:Y:S01]  /*0360*/  IMAD R9, R2, R13, R9 ;  /* 0x0000000d02097224 */ /* 0x000fe200078e0209 */
[----:B------:R-:W-:Y:S06]  /*0370*/  @!P1 BRA `(.L_x_5) ;  /* 0x0000000400d49947 */ /* 0x000fec0003800000 */
[----:B------:R-:W-:Y:S01]  /*0380*/  LOP3.LUT R10, R13, 0x7ffffff0, RZ, 0xc0, !PT ;  /* 0x7ffffff00d0a7812 */ /* 0x000fe200078ec0ff */
[----:B------:R-:W-:Y:S01]  /*0390*/  IMAD.MOV.U32 R12, RZ, RZ, RZ ;  /* 0x000000ffff0c7224 */ /* 0x000fe200078e00ff */
[----:B------:R-:W-:-:S06]  /*03a0*/  UMOV UR4, URZ ;  /* 0x000000ff00047c82 */ /* 0x000fcc0008000000 */
.L_x_6:
[----:B------:R-:W0:Y:S01]  /*03b0*/  LDC.64 R4, c[0x0][0x380] ;  /* 0x0000e000ff047b82 */ /* 0x000e220000000a00 */
[----:B------:R-:W-:Y:S01]  /*03c0*/  IADD3 R17, PT, PT, R9, UR4, RZ ;  /* 0x0000000409117c10 */ /* 0x000fe2000fffe0ff */
[----:B------:R-:W-:-:S06]  /*03d0*/  VIADD R15, R11, UR4 ;  /* 0x000000040b0f7c36 */ /* 0x000fcc0008000000 */
[----:B------:R-:W1:Y:S01]  /*03e0*/  LDC.64 R6, c[0x0][0x388] ;  /* 0x0000e200ff067b82 */ /* 0x000e620000000a00 */
[----:B0-----:R-:W-:-:S05]  /*03f0*/  IMAD.WIDE R4, R15, 0x4, R4 ;  /* 0x000000040f047825 */ /* 0x001fca00078e0204 */
[----:B------:R-:W2:Y:S01]  /*0400*/  LDG.E R22, desc[UR12][R4.64] ;  /* 0x0000000c04167981 */ /* 0x000ea2000c1e1900 */
[----:B-1----:R-:W-:-:S03]  /*0410*/  IMAD.WIDE R6, R17, 0x4, R6 ;  /* 0x0000000411067825 */ /* 0x002fc600078e0206 */
[----:B------:R-:W3:Y:S04]  /*0420*/  LDG.E R24, desc[UR12][R4.64+0x4] ;  /* 0x0000040c04187981 */ /* 0x000ee8000c1e1900 */
[----:B------:R-:W2:Y:S04]  /*0430*/  LDG.E R23, desc[UR12][R6.64] ;  /* 0x0000000c06177981 */ /* 0x000ea8000c1e1900 */
[----:B------:R-:W3:Y:S04]  /*0440*/  LDG.E R25, desc[UR12][R6.64+0x4] ;  /* 0x0000040c06197981 */ /* 0x000ee8000c1e1900 */
[----:B------:R-:W4:Y:S04]  /*0450*/  LDG.E R19, desc[UR12][R4.64+0x8] ;  /* 0x0000080c04137981 */ /* 0x000f28000c1e1900 */
[----:B------:R-:W4:Y:S04]  /*0460*/  LDG.E R16, desc[UR12][R6.64+0x8] ;  /* 0x0000080c06107981 */ /* 0x000f28000c1e1900 */
[----:B------:R-:W5:Y:S04]  /*0470*/  LDG.E R20, desc[UR12][R4.64+0xc] ;  /* 0x00000c0c04147981 */ /* 0x000f68000c1e1900 */
[----:B------:R-:W5:Y:S04]  /*0480*/  LDG.E R21, desc[UR12][R6.64+0xc] ;  /* 0x00000c0c06157981 */ /* 0x000f68000c1e1900 */
[----:B------:R-:W5:Y:S04]  /*0490*/  LDG.E R17, desc[UR12][R4.64+0x10] ;  /* 0x0000100c04117981 */ /* 0x000f68000c1e1900 */
[----:B------:R-:W5:Y:S04]  /*04a0*/  LDG.E R14, desc[UR12][R6.64+0x10] ;  /* 0x0000100c060e7981 */ /* 0x000f68000c1e1900 */
[----:B------:R-:W5:Y:S04]  /*04b0*/  LDG.E R15, desc[UR12][R4.64+0x14] ;  /* 0x0000140c040f7981 */ /* 0x000f68000c1e1900 */
[----:B------:R-:W5:Y:S04]  /*04c0*/  LDG.E R18, desc[UR12][R6.64+0x14] ;  /* 0x0000140c06127981 */ /* 0x000f68000c1e1900 */
[----:B------:R-:W5:Y:S01]  /*04d0*/  LDG.E R28, desc[UR12][R6.64+0x3c] ;  /* 0x00003c0c061c7981 */ /* 0x000f62000c1e1900 */
[----:B--2---:R-:W-:-:S02]  /*04e0*/  F2FP.BF16.F32.PACK_AB R22, R23, R22 ;  /* 0x000000161716723e */ /* 0x004fc400000010ff */
[----:B---3--:R-:W-:-:S03]  /*04f0*/  F2FP.BF16.F32.PACK_AB R24, R25, R24 ;  /* 0x000000181918723e */ /* 0x008fc600000010ff */
[----:B------:R-:W-:Y:S02]  /*0500*/  HMUL2.BF16_V2 R23, R22.H0_H0, R22.H1_H1 ;  /* 0x3000001616177232 */ /* 0x000fe40000200800 */
[----:B------:R-:W-:Y:S01]  /*0510*/  HMUL2.BF16_V2 R22, R24.H0_H0, R24.H1_H1 ;  /* 0x3000001818167232 */ /* 0x000fe20000200800 */
[----:B----4-:R-:W-:Y:S02]  /*0520*/  F2FP.BF16.F32.PACK_AB R24, R16, R19 ;  /* 0x000000131018723e */ /* 0x010fe400000010ff */
[----:B------:R-:W2:Y:S04]  /*0530*/  LDG.E R16, desc[UR12][R4.64+0x18] ;  /* 0x0000180c04107981 */ /* 0x000ea8000c1e1900 */
[----:B------:R-:W2:Y:S01]  /*0540*/  LDG.E R19, desc[UR12][R6.64+0x18] ;  /* 0x0000180c06137981 */ /* 0x000ea2000c1e1900 */
[----:B------:R-:W-:Y:S01]  /*0550*/  HMUL2.BF16_V2 R24, R24.H0_H0, R24.H1_H1 ;  /* 0x3000001818187232 */ /* 0x000fe20000200800 */
[----:B-----5:R-:W-:Y:S01]  /*0560*/  F2FP.BF16.F32.PACK_AB R20, R21, R20 ;  /* 0x000000141514723e */ /* 0x020fe200000010ff */
[----:B------:R-:W-:-:S02]  /*0570*/  IMAD.U32 R23, R23, 0x10000, RZ ;  /* 0x0001000017177824 */ /* 0x000fc400078e00ff */
[----:B------:R-:W-:Y:S02]  /*0580*/  IMAD.U32 R21, R22, 0x10000, RZ ;  /* 0x0001000016157824 */ /* 0x000fe400078e00ff */
[----:B------:R-:W-:Y:S01]  /*0590*/  HMUL2.BF16_V2 R25, R20.H0_H0, R20.H1_H1 ;  /* 0x3000001414197232 */ /* 0x000fe20000200800 */
[----:B------:R-:W-:Y:S01]  /*05a0*/  PRMT R20, R24, 0x7610, R20 ;  /* 0x0000761018147816 */ /* 0x000fe20000000014 */
[-C--:B------:R-:W-:Y:S01]  /*05b0*/  FFMA R12, R23, R3.reuse, R12 ;  /* 0x00000003170c7223 */ /* 0x080fe2000000000c */
[----:B------:R-:W3:Y:S02]  /*05c0*/  LDG.E R24, desc[UR12][R4.64+0x1c] ;  /* 0x00001c0c04187981 */ /* 0x000ee4000c1e1900 */
[----:B------:R-:W-:Y:S01]  /*05d0*/  PRMT R22, R25, 0x7610, R22 ;  /* 0x0000761019167816 */ /* 0x000fe20000000016 */
[----:B------:R-:W-:Y:S01]  /*05e0*/  FFMA R12, R21, R3, R12 ;  /* 0x00000003150c7223 */ /* 0x000fe2000000000c */
[----:B------:R-:W-:Y:S01]  /*05f0*/  SHF.L.U32 R23, R20, 0x10, RZ ;  /* 0x0000001014177819 */ /* 0x000fe200000006ff */
[----:B------:R-:W3:Y:S02]  /*0600*/  LDG.E R25, desc[UR12][R6.64+0x1c] ;  /* 0x00001c0c06197981 */ /* 0x000ee4000c1e1900 */
[----:B------:R-:W-:-:S02]  /*0610*/  IMAD.U32 R21, R22, 0x10000, RZ ;  /* 0x0001000016157824 */ /* 0x000fc400078e00ff */
[-C--:B------:R-:W-:Y:S01]  /*0620*/  FFMA R12, R23, R3.reuse, R12 ;  /* 0x00000003170c7223 */ /* 0x080fe2000000000c */
[----:B------:R-:W4:Y:S03]  /*0630*/  LDG.E R22, desc[UR12][R4.64+0x20] ;  /* 0x0000200c04167981 */ /* 0x000f26000c1e1900 */
[----:B------:R-:W-:Y:S01]  /*0640*/  FFMA R20, R21, R3, R12 ;  /* 0x0000000315147223 */ /* 0x000fe2000000000c */
[----:B------:R-:W-:Y:S01]  /*0650*/  F2FP.BF16.F32.PACK_AB R21, R14, R17 ;  /* 0x000000110e15723e */ /* 0x000fe200000010ff */
[----:B------:R-:W4:Y:S04]  /*0660*/  LDG.E R23, desc[UR12][R6.64+0x20] ;  /* 0x0000200c06177981 */ /* 0x000f28000c1e1900 */
[----:B------:R-:W5:Y:S04]  /*0670*/  LDG.E R14, desc[UR12][R4.64+0x24] ;  /* 0x0000240c040e7981 */ /* 0x000f68000c1e1900 */
[----:B------:R-:W5:Y:S01]  /*0680*/  LDG.E R17, desc[UR12][R6.64+0x24] ;  /* 0x0000240c06117981 */ /* 0x000f62000c1e1900 */
[----:B------:R-:W-:-:S03]  /*0690*/  F2FP.BF16.F32.PACK_AB R27, R18, R15 ;  /* 0x0000000f121b723e */ /* 0x000fc600000010ff */
[----:B------:R-:W3:Y:S04]  /*06a0*/  LDG.E R15, desc[UR12][R4.64+0x28] ;  /* 0x0000280c040f7981 */ /* 0x000ee8000c1e1900 */
[----:B------:R-:W3:Y:S01]  /*06b0*/  LDG.E R12, desc[UR12][R6.64+0x28] ;  /* 0x0000280c060c7981 */ /* 0x000ee2000c1e1900 */
[----:B------:R-:W-:Y:S02]  /*06c0*/  HMUL2.BF16_V2 R18, R21.H0_H0, R21.H1_H1 ;  /* 0x3000001515127232 */ /* 0x000fe40000200800 */
[----:B------:R-:W-:-:S03]  /*06d0*/  HMUL2.BF16_V2 R27, R27.H0_H0, R27.H1_H1 ;  /* 0x3000001b1b1b7232 */ /* 0x000fc60000200800 */
[----:B------:R-:W-:-:S04]  /*06e0*/  IMAD.U32 R21, R18, 0x10000, RZ ;  /* 0x0001000012157824 */ /* 0x000fc800078e00ff */
[----:B------:R-:W-:Y:S01]  /*06f0*/  FFMA R20, R21, R3, R20 ;  /* 0x0000000315147223 */ /* 0x000fe20000000014 */
[----:B--2---:R-:W-:Y:S02]  /*0700*/  F2FP.BF16.F32.PACK_AB R19, R19, R16 ;  /* 0x000000101313723e */ /* 0x004fe400000010ff */
[----:B------:R-:W-:Y:S02]  /*0710*/  PRMT R16, R27, 0x7610, R16 ;  /* 0x000076101b107816 */ /* 0x000fe40000000010 */
[----:B------:R-:W2:Y:S01]  /*0720*/  LDG.E R27, desc[UR12][R4.64+0x3c] ;  /* 0x00003c0c041b7981 */ /* 0x000ea2000c1e1900 */
[----:B------:R-:W-:Y:S01]  /*0730*/  HMUL2.BF16_V2 R18, R19.H0_H0, R19.H1_H1 ;  /* 0x3000001313127232 */ /* 0x000fe20000200800 */
[----:B------:R-:W-:-:S04]  /*0740*/  SHF.L.U32 R19, R16, 0x10, RZ ;  /* 0x0000001010137819 */ /* 0x000fc800000006ff */
[----:B------:R-:W-:Y:S01]  /*0750*/  PRMT R16, R18, 0x7610, R16 ;  /* 0x0000761012107816 */ /* 0x000fe20000000010 */
[-C--:B------:R-:W-:Y:S02]  /*0760*/  FFMA R18, R19, R3.reuse, R20 ;  /* 0x0000000313127223 */ /* 0x080fe40000000014 */
[----:B------:R-:W2:Y:S02]  /*0770*/  LDG.E R20, desc[UR12][R4.64+0x2c] ;  /* 0x00002c0c04147981 */ /* 0x000ea4000c1e1900 */
[----:B------:R-:W-:Y:S02]  /*0780*/  IMAD.U32 R21, R16, 0x10000, RZ ;  /* 0x0001000010157824 */ /* 0x000fe400078e00ff */
[----:B------:R-:W2:Y:S02]  /*0790*/  LDG.E R19, desc[UR12][R6.64+0x2c] ;  /* 0x00002c0c06137981 */ /* 0x000ea4000c1e1900 */
[----:B------:R-:W-:Y:S02]  /*07a0*/  FFMA R18, R21, R3, R18 ;  /* 0x0000000315127223 */ /* 0x000fe40000000012 */
[----:B------:R-:W2:Y:S04]  /*07b0*/  LDG.E R21, desc[UR12][R4.64+0x30] ;  /* 0x0000300c04157981 */ /* 0x000ea8000c1e1900 */
[----:B------:R-:W2:Y:S01]  /*07c0*/  LDG.E R16, desc[UR12][R6.64+0x30] ;  /* 0x0000300c06107981 */ /* 0x000ea2000c1e1900 */
[----:B----4-:R-:W-:-:S02]  /*07d0*/  F2FP.BF16.F32.PACK_AB R22, R23, R22 ;  /* 0x000000161716723e */ /* 0x010fc400000010ff */
[----:B-----5:R-:W-:Y:S02]  /*07e0*/  F2FP.BF16.F32.PACK_AB R23, R17, R14 ;  /* 0x0000000e1117723e */ /* 0x020fe400000010ff */
[----:B------:R-:W4:Y:S04]  /*07f0*/  LDG.E R17, desc[UR12][R4.64+0x34] ;  /* 0x0000340c04117981 */ /* 0x000f28000c1e1900 */
[----:B------:R-:W4:Y:S01]  /*0800*/  LDG.E R14, desc[UR12][R6.64+0x34] ;  /* 0x0000340c060e7981 */ /* 0x000f22000c1e1900 */
[----:B---3--:R-:W-:Y:S02]  /*0810*/  F2FP.BF16.F32.PACK_AB R24, R25, R24 ;  /* 0x000000181918723e */ /* 0x008fe400000010ff */
[----:B------:R-:W-:Y:S02]  /*0820*/  F2FP.BF16.F32.PACK_AB R25, R12, R15 ;  /* 0x0000000f0c19723e */ /* 0x000fe400000010ff */
[----:B------:R0:W3:Y:S04]  /*0830*/  LDG.E R12, desc[UR12][R4.64+0x38] ;  /* 0x0000380c040c7981 */ /* 0x0000e8000c1e1900 */
[----:B------:R1:W3:Y:S01]  /*0840*/  LDG.E R15, desc[UR12][R6.64+0x38] ;  /* 0x0000380c060f7981 */ /* 0x0002e2000c1e1900 */
[----:B------:R-:W-:-:S02]  /*0850*/  HMUL2.BF16_V2 R24, R24.H0_H0, R24.H1_H1 ;  /* 0x3000001818187232 */ /* 0x000fc40000200800 */
[----:B------:R-:W-:Y:S02]  /*0860*/  HMUL2.BF16_V2 R22, R22.H0_H0, R22.H1_H1 ;  /* 0x3000001616167232 */ /* 0x000fe40000200800 */
[----:B0-----:R-:W-:Y:S02]  /*0870*/  HMUL2.BF16_V2 R5, R23.H0_H0, R23.H1_H1 ;  /* 0x3000001717057232 */ /* 0x001fe40000200800 */
[----:B------:R-:W-:Y:S02]  /*0880*/  IMAD.U32 R29, R24, 0x10000, RZ ;  /* 0x00010000181d7824 */ /* 0x000fe400078e00ff */
[----:B------:R-:W-:Y:S01]  /*0890*/  HMUL2.BF16_V2 R25, R25.H0_H0, R25.H1_H1 ;  /* 0x3000001919197232 */ /* 0x000fe20000200800 */
[----:B------:R-:W-:Y:S02]  /*08a0*/  SHF.L.U32 R23, R22, 0x10, RZ ;  /* 0x0000001016177819 */ /* 0x000fe400000006ff */
[----:B------:R-:W-:Y:S01]  /*08b0*/  PRMT R4, R5, 0x7610, R4 ;  /* 0x0000761005047816 */ /* 0x000fe20000000004 */
[----:B------:R-:W-:Y:S01]  /*08c0*/  FFMA R18, R29, R3, R18 ;  /* 0x000000031d127223 */ /* 0x000fe20000000012 */
[----:B-1----:R-:W-:-:S03]  /*08d0*/  PRMT R6, R25, 0x7610, R6 ;  /* 0x0000761019067816 */ /* 0x002fc60000000006 */
[-C--:B------:R-:W-:Y:S01]  /*08e0*/  FFMA R18, R23, R3.reuse, R18 ;  /* 0x0000000317127223 */ /* 0x080fe20000000012 */
[----:B------:R-:W-:Y:S02]  /*08f0*/  IMAD.U32 R5, R4, 0x10000, RZ ;  /* 0x0001000004057824 */ /* 0x000fe400078e00ff */
[----:B------:R-:W-:Y:S02]  /*0900*/  IMAD.U32 R7, R6, 0x10000, RZ ;  /* 0x0001000006077824 */ /* 0x000fe400078e00ff */
[----:B------:R-:W-:Y:S01]  /*0910*/  FFMA R18, R5, R3, R18 ;  /* 0x0000000305127223 */ /* 0x000fe20000000012 */
[----:B------:R-:W-:-:S03]  /*0920*/  UIADD3 UR4, UPT, UPT, UR4, 0x10, URZ ;  /* 0x0000001004047890 */ /* 0x000fc6000fffe0ff */
[----:B------:R-:W-:-:S03]  /*0930*/  FFMA R18, R7, R3, R18 ;  /* 0x0000000307127223 */ /* 0x000fc60000000012 */
[----:B------:R-:W-:Y:S02]  /*0940*/  ISETP.NE.AND P1, PT, R10, UR4, PT ;  /* 0x000000040a007c0c */ /* 0x000fe4000bf25270 */
[----:B--2---:R-:W-:Y:S02]  /*0950*/  F2FP.BF16.F32.PACK_AB R19, R19, R20 ;  /* 0x000000141313723e */ /* 0x004fe400000010ff */
[----:B------:R-:W-:-:S03]  /*0960*/  F2FP.BF16.F32.PACK_AB R16, R16, R21 ;  /* 0x000000151010723e */ /* 0x000fc600000010ff */
[----:B------:R-:W-:Y:S02]  /*0970*/  HMUL2.BF16_V2 R4, R19.H0_H0, R19.H1_H1 ;  /* 0x3000001313047232 */ /* 0x000fe40000200800 */
[----:B------:R-:W-:-:S03]  /*0980*/  HMUL2.BF16_V2 R16, R16.H0_H0, R16.H1_H1 ;  /* 0x3000001010107232 */ /* 0x000fc60000200800 */
[----:B------:R-:W-:Y:S02]  /*0990*/  SHF.L.U32 R5, R4, 0x10, RZ ;  /* 0x0000001004057819 */ /* 0x000fe400000006ff */
[----:B------:R-:W-:Y:S02]  /*09a0*/  PRMT R4, R16, 0x7610, R4 ;  /* 0x0000761010047816 */ /* 0x000fe40000000004 */
[----:B----4-:R-:W-:Y:S01]  /*09b0*/  F2FP.BF16.F32.PACK_AB R14, R14, R17 ;  /* 0x000000110e0e723e */ /* 0x010fe200000010ff */
[----:B------:R-:W-:Y:S01]  /*09c0*/  FFMA R18, R5, R3, R18 ;  /* 0x0000000305127223 */ /* 0x000fe20000000012 */
[----:B------:R-:W-:-:S03]  /*09d0*/  F2FP.BF16.F32.PACK_AB R27, R28, R27 ;  /* 0x0000001b1c1b723e */ /* 0x000fc600000010ff */
[----:B------:R-:W-:Y:S02]  /*09e0*/  HMUL2.BF16_V2 R14, R14.H0_H0, R14.H1_H1 ;  /* 0x3000000e0e0e7232 */ /* 0x000fe40000200800 */
[----:B------:R-:W-:Y:S01]  /*09f0*/  IMAD.U32 R5, R4, 0x10000, RZ ;  /* 0x0001000004057824 */ /* 0x000fe200078e00ff */
[----:B---3--:R-:W-:Y:S02]  /*0a00*/  F2FP.BF16.F32.PACK_AB R12, R15, R12 ;  /* 0x0000000c0f0c723e */ /* 0x008fe400000010ff */
[----:B------:R-:W-:Y:S01]  /*0a10*/  PRMT R4, R14, 0x7610, R4 ;  /* 0x000076100e047816 */ /* 0x000fe20000000004 */
[----:B------:R-:W-:Y:S02]  /*0a20*/  HMUL2.BF16_V2 R27, R27.H0_H0, R27.H1_H1 ;  /* 0x3000001b1b1b7232 */ /* 0x000fe40000200800 */
[----:B------:R-:W-:Y:S01]  /*0a30*/  FFMA R18, R5, R3, R18 ;  /* 0x0000000305127223 */ /* 0x000fe20000000012 */
[----:B------:R-:W-:Y:S02]  /*0a40*/  HMUL2.BF16_V2 R6, R12.H0_H0, R12.H1_H1 ;  /* 0x3000000c0c067232 */ /* 0x000fe40000200800 */
[----:B------:R-:W-:Y:S01]  /*0a50*/  IMAD.U32 R5, R4, 0x10000, RZ ;  /* 0x0001000004057824 */ /* 0x000fe200078e00ff */
[----:B------:R-:W-:-:S02]  /*0a60*/  PRMT R4, R27, 0x7610, R4 ;  /* 0x000076101b047816 */ /* 0x000fc40000000004 */
[----:B------:R-:W-:Y:S01]  /*0a70*/  SHF.L.U32 R7, R6, 0x10, RZ ;  /* 0x0000001006077819 */ /* 0x000fe200000006ff */
[-C--:B------:R-:W-:Y:S02]  /*0a80*/  FFMA R18, R5, R3.reuse, R18 ;  /* 0x0000000305127223 */ /* 0x080fe40000000012 */
[----:B------:R-:W-:Y:S02]  /*0a90*/  IMAD.U32 R5, R4, 0x10000, RZ ;  /* 0x0001000004057824 */ /* 0x000fe400078e00ff */
[----:B------:R-:W-:-:S04]  /*0aa0*/  FFMA R18, R7, R3, R18 ;  /* 0x0000000307127223 */ /* 0x000fc80000000012 */
[----:B------:R-:W-:Y:S01]  /*0ab0*/  FFMA R12, R5, R3, R18 ;  /* 0x00000003050c7223 */ /* 0x000fe20000000012 */
[----:B------:R-:W-:Y:S06]  /*0ac0*/  @P1 BRA `(.L_x_6) ;  /* 0xfffffff800381947 */ /* 0x000fec000383ffff */
.L_x_5:
[----:B------:R-:W-:Y:S05]  /*0ad0*/  @!P2 BRA `(.L_x_4) ;  /* 0x0000000400e4a947 */ /* 0x000fea0003800000 */
[----:B------:R-:W-:Y:S02]  /*0ae0*/  ISETP.GE.U32.AND P1, PT, R26, 0x8, PT ;  /* 0x000000081a00780c */ /* 0x000fe40003f26070 */
[----:B------:R-:W-:-:S04]  /*0af0*/  LOP3.LUT R27, R13, 0x7, RZ, 0xc0, !PT ;  /* 0x000000070d1b7812 */ /* 0x000fc800078ec0ff */
[----:B------:R-:W-:-:S07]  /*0b00*/  ISETP.NE.AND P2, PT, R27, RZ, PT ;  /* 0x000000ff1b00720c */ /* 0x000fce0003f45270 */
[----:B------:R-:W-:Y:S06]  /*0b10*/  @!P1 BRA `(.L_x_7) ;  /* 0x0000000000f49947 */ /* 0x000fec0003800000 */
[----:B------:R-:W0:Y:S01]  /*0b20*/  LDC.64 R4, c[0x0][0x380] ;  /* 0x0000e000ff047b82 */ /* 0x000e220000000a00 */
[----:B------:R-:W-:Y:S01]  /*0b30*/  IADD3 R17, PT, PT, R9, R10, RZ ;  /* 0x0000000a09117210 */ /* 0x000fe20007ffe0ff */
[----:B------:R-:W-:-:S06]  /*0b40*/  IMAD.IADD R15, R11, 0x1, R10 ;  /* 0x000000010b0f7824 */ /* 0x000fcc00078e020a */
        /* <DEDUP_REMOVED lines=14> */
[----:B------:R2:W5:Y:S04]  /*0c30*/  LDG.E R22, desc[UR12][R4.64+0x1c] ;  /* 0x00001c0c04167981 */ /* 0x000568000c1e1900 */
[----:B------:R-:W5:Y:S01]  /*0c40*/  LDG.E R20, desc[UR12][R6.64+0x10] ;  /* 0x0000100c06147981 */ /* 0x000f62000c1e1900 */
[----:B--2---:R-:W-:-:S03]  /*0c50*/  F2FP.BF16.F32.PACK_AB R5, R24, R23 ;  /* 0x000000171805723e */ /* 0x004fc600000010ff */
[----:B------:R-:W2:Y:S04]  /*0c60*/  LDG.E R23, desc[UR12][R6.64+0x14] ;  /* 0x0000140c06177981 */ /* 0x000ea8000c1e1900 */
[----:B------:R-:W2:Y:S01]  /*0c70*/  LDG.E R24, desc[UR12][R6.64+0x18] ;  /* 0x0000180c06187981 */ /* 0x000ea2000c1e1900 */
[----:B---3--:R-:W-:-:S03]  /*0c80*/  F2FP.BF16.F32.PACK_AB R26, R26, R25 ;  /* 0x000000191a1a723e */ /* 0x008fc600000010ff */
[----:B------:R0:W3:Y:S01]  /*0c90*/  LDG.E R25, desc[UR12][R6.64+0x1c] ;  /* 0x00001c0c06197981 */ /* 0x0000e2000c1e1900 */
[----:B------:R-:W-:Y:S01]  /*0ca0*/  HMUL2.BF16_V2 R5, R5.H0_H0, R5.H1_H1 ;  /* 0x3000000505057232 */ /* 0x000fe20000200800 */
[----:B----4-:R-:W-:Y:S01]  /*0cb0*/  F2FP.BF16.F32.PACK_AB R18, R21, R18 ;  /* 0x000000121512723e */ /* 0x010fe200000010ff */
[----:B0-----:R-:W-:-:S03]  /*0cc0*/  HMUL2.BF16_V2 R7, R26.H0_H0, R26.H1_H1 ;  /* 0x3000001a1a077232 */ /* 0x001fc60000200800 */
[----:B------:R-:W-:Y:S01]  /*0cd0*/  PRMT R26, R5, 0x7610, R26 ;  /* 0x00007610051a7816 */ /* 0x000fe2000000001a */
[----:B------:R-:W-:Y:S01]  /*0ce0*/  HMUL2.BF16_V2 R18, R18.H0_H0, R18.H1_H1 ;  /* 0x3000001212127232 */ /* 0x000fe20000200800 */
[----:B------:R-:W-:-:S03]  /*0cf0*/  PRMT R4, R7, 0x7610, R4 ;  /* 0x0000761007047816 */ /* 0x000fc60000000004 */
[----:B------:R-:W-:Y:S01]  /*0d00*/  IMAD.U32 R5, R26, 0x10000, RZ ;  /* 0x000100001a057824 */ /* 0x000fe200078e00ff */
[----:B-----5:R-:W-:Y:S01]  /*0d10*/  F2FP.BF16.F32.PACK_AB R14, R14, R19 ;  /* 0x000000130e0e723e */ /* 0x020fe200000010ff */
[----:B------:R-:W-:Y:S01]  /*0d20*/  IMAD.U32 R21, R4, 0x10000, RZ ;  /* 0x0001000004157824 */ /* 0x000fe200078e00ff */
[----:B------:R-:W-:Y:S01]  /*0d30*/  PRMT R4, R18, 0x7610, R4 ;  /* 0x0000761012047816 */ /* 0x000fe20000000004 */
[----:B------:R-:W-:-:S03]  /*0d40*/  FFMA R12, R5, R3, R12 ;  /* 0x00000003050c7223 */ /* 0x000fc6000000000c */
[----:B------:R-:W-:Y:S01]  /*0d50*/  SHF.L.U32 R5, R4, 0x10, RZ ;  /* 0x0000001004057819 */ /* 0x000fe200000006ff */
[----:B------:R-:W-:Y:S01]  /*0d60*/  FFMA R12, R21, R3, R12 ;  /* 0x00000003150c7223 */ /* 0x000fe2000000000c */
[----:B------:R-:W-:Y:S01]  /*0d70*/  HMUL2.BF16_V2 R4, R14.H0_H0, R14.H1_H1 ;  /* 0x3000000e0e047232 */ /* 0x000fe20000200800 */
[----:B------:R-:W-:Y:S02]  /*0d80*/  F2FP.BF16.F32.PACK_AB R17, R20, R17 ;  /* 0x000000111411723e */ /* 0x000fe400000010ff */
[-C--:B------:R-:W-:Y:S02]  /*0d90*/  FFMA R12, R5, R3.reuse, R12 ;  /* 0x00000003050c7223 */ /* 0x080fe4000000000c */
[----:B------:R-:W-:Y:S02]  /*0da0*/  IMAD.U32 R5, R4, 0x10000, RZ ;  /* 0x0001000004057824 */ /* 0x000fe400078e00ff */
[----:B------:R-:W-:Y:S02]  /*0db0*/  HMUL2.BF16_V2 R6, R17.H0_H0, R17.H1_H1 ;  /* 0x3000001111067232 */ /* 0x000fe40000200800 */
[----:B------:R-:W-:-:S03]  /*0dc0*/  FFMA R12, R5, R3, R12 ;  /* 0x00000003050c7223 */ /* 0x000fc6000000000c */
[----:B------:R-:W-:-:S04]  /*0dd0*/  IMAD.U32 R7, R6, 0x10000, RZ ;  /* 0x0001000006077824 */ /* 0x000fc800078e00ff */
[----:B------:R-:W-:Y:S01]  /*0de0*/  FFMA R12, R7, R3, R12 ;  /* 0x00000003070c7223 */ /* 0x000fe2000000000c */
[----:B------:R-:W-:Y:S02]  /*0df0*/  IADD3 R10, PT, PT, R10, 0x8, RZ ;  /* 0x000000080a0a7810 */ /* 0x000fe40007ffe0ff */
[----:B--2---:R-:W-:Y:S02]  /*0e00*/  F2FP.BF16.F32.PACK_AB R16, R23, R16 ;  /* 0x000000101710723e */ /* 0x004fe400000010ff */
[----:B------:R-:W-:-:S03]  /*0e10*/  F2FP.BF16.F32.PACK_AB R15, R24, R15 ;  /* 0x0000000f180f723e */ /* 0x000fc600000010ff */
[----:B------:R-:W-:Y:S01]  /*0e20*/  HMUL2.BF16_V2 R16, R16.H0_H0, R16.H1_H1 ;  /* 0x3000001010107232 */ /* 0x000fe20000200800 */
[----:B---3--:R-:W-:Y:S01]  /*0e30*/  F2FP.BF16.F32.PACK_AB R22, R25, R22 ;  /* 0x000000161916723e */ /* 0x008fe200000010ff */
[----:B------:R-:W-:-:S03]  /*0e40*/  HMUL2.BF16_V2 R15, R15.H0_H0, R15.H1_H1 ;  /* 0x3000000f0f0f7232 */ /* 0x000fc60000200800 */
[----:B------:R-:W-:Y:S01]  /*0e50*/  PRMT R4, R16, 0x7610, R4 ;  /* 0x0000761010047816 */ /* 0x000fe20000000004 */
[----:B------:R-:W-:Y:S01]  /*0e60*/  HMUL2.BF16_V2 R22, R22.H0_H0, R22.H1_H1 ;  /* 0x3000001616167232 */ /* 0x000fe20000200800 */
[----:B------:R-:W-:Y:S02]  /*0e70*/  PRMT R6, R15, 0x7610, R6 ;  /* 0x000076100f067816 */ /* 0x000fe40000000006 */
[----:B------:R-:W-:Y:S02]  /*0e80*/  SHF.L.U32 R5, R4, 0x10, RZ ;  /* 0x0000001004057819 */ /* 0x000fe400000006ff */
[----:B------:R-:W-:Y:S01]  /*0e90*/  PRMT R4, R22, 0x7610, R4 ;  /* 0x0000761016047816 */ /* 0x000fe20000000004 */
[----:B------:R-:W-:Y:S02]  /*0ea0*/  IMAD.U32 R7, R6, 0x10000, RZ ;  /* 0x0001000006077824 */ /* 0x000fe400078e00ff */
[----:B------:R-:W-:Y:S02]  /*0eb0*/  FFMA R12, R5, R3, R12 ;  /* 0x00000003050c7223 */ /* 0x000fe4000000000c */
[----:B------:R-:W-:-:S02]  /*0ec0*/  IMAD.U32 R5, R4, 0x10000, RZ ;  /* 0x0001000004057824 */ /* 0x000fc400078e00ff */
[----:B------:R-:W-:-:S04]  /*0ed0*/  FFMA R12, R7, R3, R12 ;  /* 0x00000003070c7223 */ /* 0x000fc8000000000c */
[----:B------:R-:W-:-:S07]  /*0ee0*/  FFMA R12, R5, R3, R12 ;  /* 0x00000003050c7223 */ /* 0x000fce000000000c */
.L_x_7:
[----:B------:R-:W-:Y:S05]  /*0ef0*/  @!P2 BRA `(.L_x_4) ;  /* 0x0000000000dca947 */ /* 0x000fea0003800000 */
[----:B------:R-:W-:Y:S02]  /*0f00*/  ISETP.GE.U32.AND P1, PT, R27, 0x4, PT ;  /* 0x000000041b00780c */ /* 0x000fe40003f26070 */
[----:B------:R-:W-:-:S04]  /*0f10*/  LOP3.LUT R18, R13, 0x3, RZ, 0xc0, !PT ;  /* 0x000000030d127812 */ /* 0x000fc800078ec0ff */
[----:B------:R-:W-:-:S07]  /*0f20*/  ISETP.NE.AND P2, PT, R18, RZ, PT ;  /* 0x000000ff1200720c */ /* 0x000fce0003f45270 */
[----:B------:R-:W-:Y:S06]  /*0f30*/  @!P1 BRA `(.L_x_8) ;  /* 0x0000000000809947 */ /* 0x000fec0003800000 */
[----:B------:R-:W0:Y:S01]  /*0f40*/  LDC.64 R6, c[0x0][0x380] ;  /* 0x0000e000ff067b82 */ /* 0x000e220000000a00 */
[--C-:B------:R-:W-:Y:S02]  /*0f50*/  IMAD.IADD R15, R11, 0x1, R10.reuse ;  /* 0x000000010b0f7824 */ /* 0x100fe400078e020a */
[----:B------:R-:W-:-:S05]  /*0f60*/  IMAD.IADD R17, R9, 0x1, R10 ;  /* 0x0000000109117824 */ /* 0x000fca00078e020a */
        /* <DEDUP_REMOVED lines=9> */
[----:B------:R0:W5:Y:S04]  /*1000*/  LDG.E R21, desc[UR12][R6.64+0xc] ;  /* 0x00000c0c06157981 */ /* 0x000168000c1e1900 */
[----:B------:R1:W5:Y:S01]  /*1010*/  LDG.E R22, desc[UR12][R4.64+0xc] ;  /* 0x00000c0c04167981 */ /* 0x000362000c1e1900 */
[----:B------:R-:W-:Y:S01]  /*1020*/  VIADD R10, R10, 0x4 ;  /* 0x000000040a0a7836 */ /* 0x000fe20000000000 */
[----:B--2---:R-:W-:-:S02]  /*1030*/  F2FP.BF16.F32.PACK_AB R14, R15, R14 ;  /* 0x0000000e0f0e723e */ /* 0x004fc400000010ff */
[----:B---3--:R-:W-:-:S03]  /*1040*/  F2FP.BF16.F32.PACK_AB R19, R20, R19 ;  /* 0x000000131413723e */ /* 0x008fc600000010ff */
[----:B------:R-:W-:Y:S01]  /*1050*/  HMUL2.BF16_V2 R14, R14.H0_H0, R14.H1_H1 ;  /* 0x3000000e0e0e7232 */ /* 0x000fe20000200800 */
[----:B----4-:R-:W-:Y:S01]  /*1060*/  F2FP.BF16.F32.PACK_AB R16, R17, R16 ;  /* 0x000000101110723e */ /* 0x010fe200000010ff */
[----:B------:R-:W-:-:S03]  /*1070*/  HMUL2.BF16_V2 R19, R19.H0_H0, R19.H1_H1 ;  /* 0x3000001313137232 */ /* 0x000fc60000200800 */
[----:B0-----:R-:W-:Y:S01]  /*1080*/  SHF.L.U32 R7, R14, 0x10, RZ ;  /* 0x000000100e077819 */ /* 0x001fe200000006ff */
[----:B------:R-:W-:Y:S01]  /*1090*/  HMUL2.BF16_V2 R15, R16.H0_H0, R16.H1_H1 ;  /* 0x30000010100f7232 */ /* 0x000fe20000200800 */
[----:B-1----:R-:W-:Y:S02]  /*10a0*/  PRMT R4, R19, 0x7610, R4 ;  /* 0x0000761013047816 */ /* 0x002fe40000000004 */
[----:B-----5:R-:W-:Y:S01]  /*10b0*/  F2FP.BF16.F32.PACK_AB R21, R22, R21 ;  /* 0x000000151615723e */ /* 0x020fe200000010ff */
[----:B------:R-:W-:Y:S01]  /*10c0*/  FFMA R12, R7, R3, R12 ;  /* 0x00000003070c7223 */ /* 0x000fe2000000000c */
[----:B------:R-:W-:-:S03]  /*10d0*/  IMAD.U32 R15, R15, 0x10000, RZ ;  /* 0x000100000f0f7824 */ /* 0x000fc600078e00ff */
[----:B------:R-:W-:Y:S02]  /*10e0*/  HMUL2.BF16_V2 R6, R21.H0_H0, R21.H1_H1 ;  /* 0x3000001515067232 */ /* 0x000fe40000200800 */
[----:B------:R-:W-:Y:S02]  /*10f0*/  IMAD.U32 R5, R4, 0x10000, RZ ;  /* 0x0001000004057824 */ /* 0x000fe400078e00ff */
[----:B------:R-:W-:Y:S01]  /*1100*/  FFMA R12, R15, R3, R12 ;  /* 0x000000030f0c7223 */ /* 0x000fe2000000000c */
[----:B------:R-:W-:-:S03]  /*1110*/  SHF.L.U32 R7, R6, 0x10, RZ ;  /* 0x0000001006077819 */ /* 0x000fc600000006ff */
[----:B------:R-:W-:-:S04]  /*1120*/  FFMA R12, R5, R3, R12 ;  /* 0x00000003050c7223 */ /* 0x000fc8000000000c */
[----:B------:R-:W-:-:S07]  /*1130*/  FFMA R12, R7, R3, R12 ;  /* 0x00000003070c7223 */ /* 0x000fce000000000c */
.L_x_8:
[----:B------:R-:W-:Y:S05]  /*1140*/  @!P2 BRA `(.L_x_4) ;  /* 0x000000000048a947 */ /* 0x000fea0003800000 */
[----:B------:R-:W0:Y:S01]  /*1150*/  LDC.64 R6, c[0x0][0x380] ;  /* 0x0000e000ff067b82 */ /* 0x000e220000000a00 */
[----:B------:R-:W-:-:S07]  /*1160*/  UMOV UR4, URZ ;  /* 0x000000ff00047c82 */ /* 0x000fce0008000000 */
[----:B------:R-:W1:Y:S02]  /*1170*/  LDC.64 R4, c[0x0][0x388] ;  /* 0x0000e200ff047b82 */ /* 0x000e640000000a00 */
.L_x_9:
[----:B------:R-:W-:Y:S01]  /*1180*/  IADD3 R15, PT, PT, R9, R10, RZ ;  /* 0x0000000a090f7210 */ /* 0x000fe20007ffe0ff */
[----:B------:R-:W-:-:S04]  /*1190*/  IMAD.IADD R17, R11, 0x1, R10 ;  /* 0x000000010b117824 */ /* 0x000fc800078e020a */
[----:B0-----:R-:W-:-:S04]  /*11a0*/  IMAD.WIDE R16, R17, 0x4, R6 ;  /* 0x0000000411107825 */ /* 0x001fc800078e0206 */
[----:B-1----:R-:W-:Y:S02]  /*11b0*/  IMAD.WIDE R14, R15, 0x4, R4 ;  /* 0x000000040f0e7825 */ /* 0x002fe400078e0204 */
[----:B------:R-:W2:Y:S04]  /*11c0*/  LDG.E R16, desc[UR12][R16.64] ;  /* 0x0000000c10107981 */ /* 0x000ea8000c1e1900 */
[----:B------:R-:W2:Y:S01]  /*11d0*/  LDG.E R15, desc[UR12][R14.64] ;  /* 0x0000000c0e0f7981 */ /* 0x000ea2000c1e1900 */
[----:B------:R-:W-:Y:S01]  /*11e0*/  UIADD3 UR4, UPT, UPT, UR4, 0x1, URZ ;  /* 0x0000000104047890 */ /* 0x000fe2000fffe0ff */
[----:B------:R-:W-:-:S05]  /*11f0*/  VIADD R10, R10, 0x1 ;  /* 0x000000010a0a7836 */ /* 0x000fca0000000000 */
[----:B------:R-:W-:Y:S02]  /*1200*/  ISETP.NE.AND P1, PT, R18, UR4, PT ;  /* 0x0000000412007c0c */ /* 0x000fe4000bf25270 */
[----:B--2---:R-:W-:-:S05]  /*1210*/  F2FP.BF16.F32.PACK_AB R15, R15, R16 ;  /* 0x000000100f0f723e */ /* 0x004fca00000010ff */
[----:B------:R-:W-:-:S05]  /*1220*/  HMUL2.BF16_V2 R15, R15.H0_H0, R15.H1_H1 ;  /* 0x3000000f0f0f7232 */ /* 0x000fca0000200800 */
[----:B------:R-:W-:-:S05]  /*1230*/  PRMT R19, R15, 0x7610, R19 ;  /* 0x000076100f137816 */ /* 0x000fca0000000013 */
[----:B------:R-:W-:-:S04]  /*1240*/  IMAD.U32 R19, R19, 0x10000, RZ ;  /* 0x0001000013137824 */ /* 0x000fc800078e00ff */
[----:B------:R-:W-:Y:S01]  /*1250*/  FFMA R12, R19, R3, R12 ;  /* 0x00000003130c7223 */ /* 0x000fe2000000000c */
[----:B------:R-:W-:Y:S06]  /*1260*/  @P1 BRA `(.L_x_9) ;  /* 0xfffffffc00c41947 */ /* 0x000fec000383ffff */
.L_x_4:
[----:B------:R-:W0:Y:S01]  /*1270*/  LDCU UR6, c[0x0][0x3a4] ;  /* 0x00007480ff0677ac */ /* 0x000e220008000800 */
[----:B------:R-:W-:-:S04]  /*1280*/  ISETP.GE.U32.AND P1, PT, R0, R2, PT ;  /* 0x000000020000720c */ /* 0x000fc80003f26070 */
[----:B------:R-:W-:Y:S01]  /*1290*/  FSEL R4, R12, -INF , P1 ;  /* 0xff8000000c047808 */ /* 0x000fe20000800000 */
[----:B0-----:R-:W-:-:S06]  /*12a0*/  UIMAD UR5, UR5, UR6, URZ ;  /* 0x00000006050572a4 */ /* 0x001fcc000f8e02ff */
[----:B------:R-:W-:-:S04]  /*12b0*/  IMAD R5, R13, UR5, RZ ;  /* 0x000000050d057c24 */ /* 0x000fc8000f8e02ff */
[----:B------:R-:W-:Y:S01]  /*12c0*/  IMAD R6, R0, R13, R5 ;  /* 0x0000000d00067224 */ /* 0x000fe200078e0205 */
[----:B------:R-:W-:Y:S06]  /*12d0*/  @!P0 BRA `(.L_x_10) ;  /* 0x0000001000a88947 */ /* 0x000fec0003800000 */
[C---:B------:R-:W-:Y:S01]  /*12e0*/  LOP3.LUT R10, R13.reuse, 0x7, RZ, 0xc0, !PT ;  /* 0x000000070d0a7812 */ /* 0x040fe200078ec0ff */
[----:B------:R-:W-:Y:S01]  /*12f0*/  UMOV UR4, URZ ;  /* 0x000000ff00047c82 */ /* 0x000fe20008000000 */
[C---:B------:R-:W-:Y:S02]  /*1300*/  LOP3.LUT R9, R13.reuse, 0xf, RZ, 0xc0, !PT ;  /* 0x0000000f0d097812 */ /* 0x040fe400078ec0ff */
[----:B------:R-:W-:Y:S01]  /*1310*/  LOP3.LUT R20, R13, 0x3, RZ, 0xc0, !PT ;  /* 0x000000030d147812 */ /* 0x000fe200078ec0ff */
[----:B------:R-:W-:Y:S01]  /*1320*/  VIADD R11, R10, 0xffffffff ;  /* 0xffffffff0a0b7836 */ /* 0x000fe20000000000 */
[----:B------:R-:W-:-:S04]  /*1330*/  IADD3 R7, PT, PT, R9, -0x1, RZ ;  /* 0xffffffff09077810 */ /* 0x000fc80007ffe0ff */
[----:B------:R-:W-:Y:S01]  /*1340*/  ISETP.GE.U32.AND P0, PT, R7, 0x7, PT ;  /* 0x000000070700780c */ /* 0x000fe20003f06070 */
[----:B------:R-:W-:Y:S01]  /*1350*/  IMAD.MOV.U32 R7, RZ, RZ, -0x800000 ;  /* 0xff800000ff077424 */ /* 0x000fe200078e00ff */
[----:B------:R-:W-:Y:S02]  /*1360*/  ISETP.GE.U32.AND P1, PT, R11, 0x3, PT ;  /* 0x000000030b00780c */ /* 0x000fe40003f26070 */
[----:B------:R-:W-:-:S11]  /*1370*/  LOP3.LUT R11, R13, 0x7ffffff0, RZ, 0xc0, !PT ;  /* 0x7ffffff00d0b7812 */ /* 0x000fd600078ec0ff */
.L_x_19:
[----:B------:R-:W-:Y:S01]  /*1380*/  ISETP.GE.U32.AND P2, PT, R0, UR4, PT ;  /* 0x0000000400007c0c */ /* 0x000fe2000bf46070 */
[----:B------:R-:W-:-:S12]  /*1390*/  BSSY.RECONVERGENT B0, `(.L_x_11) ;  /* 0x0000119000007945 */ /* 0x000fd80003800200 */
[----:B------:R-:W-:Y:S05]  /*13a0*/  @P2 BRA `(.L_x_12) ;  /* 0x00000010005c2947 */ /* 0x000fea0003800000 */
[----:B------:R-:W0:Y:S01]  /*13b0*/  LDC R22, c[0x0][0x3a8] ;  /* 0x0000ea00ff167b82 */ /* 0x000e220000000800 */
[----:B------:R-:W-:Y:S01]  /*13c0*/  ISETP.GE.U32.AND P2, PT, R8, 0xf, PT ;  /* 0x0000000f0800780c */ /* 0x000fe20003f46070 */
[----:B------:R-:W-:Y:S02]  /*13d0*/  HFMA2 R21, -RZ, RZ, 0, 0 ;  /* 0x00000000ff157431 */ /* 0x000fe400000001ff */
[----:B------:R-:W-:Y:S02]  /*13e0*/  IMAD.MOV.U32 R24, RZ, RZ, R4 ;  /* 0x000000ffff187224 */ /* 0x000fe400078e0004 */
[----:B0-----:R-:W-:-:S08]  /*13f0*/  IMAD R22, R22, UR4, R5 ;  /* 0x0000000416167c24 */ /* 0x001fd0000f8e0205 */
[----:B------:R-:W-:Y:S05]  /*1400*/  @!P2 BRA `(.L_x_13) ;  /* 0x0000000400c8a947 */ /* 0x000fea0003800000 */
[----:B------:R-:W-:Y:S01]  /*1410*/  IMAD.MOV.U32 R24, RZ, RZ, R4 ;  /* 0x000000ffff187224 */ /* 0x000fe200078e0004 */
[----:B------:R-:W-:-:S06]  /*1420*/  UMOV UR5, URZ ;  /* 0x000000ff00057c82 */ /* 0x000fcc0008000000 */
.L_x_14:
[----:B------:R-:W0:Y:S01]  /*1430*/  LDC.64 R14, c[0x0][0x380] ;  /* 0x0000e000ff0e7b82 */ /* 0x000e220000000a00 */
[----:B------:R-:W-:Y:S01]  /*1440*/  IADD3 R17, PT, PT, R6, UR5, RZ ;  /* 0x0000000506117c10 */ /* 0x000fe2000fffe0ff */
[----:B------:R-:W-:-:S06]  /*1450*/  VIADD R19, R22, UR5 ;  /* 0x0000000516137c36 */ /* 0x000fcc0008000000 */
[----:B------:R-:W1:Y:S01]  /*1460*/  LDC.64 R12, c[0x0][0x388] ;  /* 0x0000e200ff0c7b82 */ /* 0x000e620000000a00 */
[----:B0-----:R-:W-:-:S05]  /*1470*/  IMAD.WIDE.U32 R14, R17, 0x4, R14 ;  /* 0x00000004110e7825 */ /* 0x001fca00078e000e */
[----:B------:R-:W2:Y:S01]  /*1480*/  LDG.E R16, desc[UR12][R14.64] ;  /* 0x0000000c0e107981 */ /* 0x000ea2000c1e1900 */
[----:B-1----:R-:W-:-:S03]  /*1490*/  IMAD.WIDE.U32 R12, R19, 0x4, R12 ;  /* 0x00000004130c7825 */ /* 0x002fc600078e000c */
        /* <DEDUP_REMOVED lines=8> */
[----:B------:R-:W5:Y:S01]  /*1520*/  LDG.E R29, desc[UR12][R12.64+0x3c] ;  /* 0x00003c0c0c1d7981 */ /* 0x000f62000c1e1900 */
[----:B--2---:R-:W-:-:S02]  /*1530*/  F2FP.BF16.F32.PACK_AB R16, R17, R16 ;  /* 0x000000101110723e */ /* 0x004fc400000010ff */
[----:B---3--:R-:W-:-:S03]  /*1540*/  F2FP.BF16.F32.PACK_AB R18, R19, R18 ;  /* 0x000000121312723e */ /* 0x008fc600000010ff */
[----:B------:R-:W-:Y:S02]  /*1550*/  HMUL2.BF16_V2 R16, R16.H0_H0, R16.H1_H1 ;  /* 0x3000001010107232 */ /* 0x000fe40000200800 */
[----:B------:R-:W-:-:S03]  /*1560*/  HMUL2.BF16_V2 R18, R18.H0_H0, R18.H1_H1 ;  /* 0x3000001212127232 */ /* 0x000fc60000200800 */
[----:B------:R-:W-:Y:S01]  /*1570*/  IMAD.U32 R17, R16, 0x10000, RZ ;  /* 0x0001000010117824 */ /* 0x000fe200078e00ff */
[----:B----4-:R-:W-:Y:S02]  /*1580*/  F2FP.BF16.F32.PACK_AB R21, R26, R21 ;  /* 0x000000151a15723e */ /* 0x010fe400000010ff */
[----:B------:R-:W-:Y:S01]  /*1590*/  SHF.L.U32 R19, R18, 0x10, RZ ;  /* 0x0000001012137819 */ /* 0x000fe200000006ff */
[-C--:B------:R-:W-:Y:S01]  /*15a0*/  FFMA R16, R17, R3.reuse, R24 ;  /* 0x0000000311107223 */ /* 0x080fe20000000018 */
[----:B------:R-:W2:Y:S01]  /*15b0*/  LDG.E R26, desc[UR12][R14.64+0x10] ;  /* 0x0000100c0e1a7981 */ /* 0x000ea2000c1e1900 */
[----:B------:R-:W-:Y:S02]  /*15c0*/  HMUL2.BF16_V2 R21, R21.H0_H0, R21.H1_H1 ;  /* 0x3000001515157232 */ /* 0x000fe40000200800 */
[----:B------:R-:W-:Y:S01]  /*15d0*/  FFMA R16, R19, R3, R16 ;  /* 0x0000000313107223 */ /* 0x000fe20000000010 */
[----:B------:R-:W2:Y:S02]  /*15e0*/  LDG.E R17, desc[UR12][R12.64+0x10] ;  /* 0x0000100c0c117981 */ /* 0x000ea4000c1e1900 */
[----:B------:R-:W-:-:S02]  /*15f0*/  IMAD.U32 R21, R21, 0x10000, RZ ;  /* 0x0001000015157824 */ /* 0x000fc400078e00ff */
[----:B------:R-:W5:Y:S02]  /*1600*/  LDG.E R18, desc[UR12][R12.64+0x14] ;  /* 0x0000140c0c127981 */ /* 0x000f64000c1e1900 */
[----:B------:R-:W-:Y:S02]  /*1610*/  FFMA R24, R21, R3, R16 ;  /* 0x0000000315187223 */ /* 0x000fe40000000010 */
[----:B------:R-:W3:Y:S04]  /*1620*/  LDG.E R16, desc[UR12][R12.64+0xc] ;  /* 0x00000c0c0c107981 */ /* 0x000ee8000c1e1900 */
[----:B------:R-:W4:Y:S04]  /*1630*/  LDG.E R21, desc[UR12][R14.64+0x18] ;  /* 0x0000180c0e157981 */ /* 0x000f28000c1e1900 */
[----:B------:R-:W4:Y:S01]  /*1640*/  LDG.E R19, desc[UR12][R12.64+0x1c] ;  /* 0x00001c0c0c137981 */ /* 0x000f22000c1e1900 */
[----:B--2---:R-:W-:-:S03]  /*1650*/  F2FP.BF16.F32.PACK_AB R26, R17, R26 ;  /* 0x0000001a111a723e */ /* 0x004fc600000010ff */
[----:B------:R-:W2:Y:S01]  /*1660*/  LDG.E R17, desc[UR12][R14.64+0x20] ;  /* 0x0000200c0e117981 */ /* 0x000ea2000c1e1900 */
[----:B-----5:R-:W-:-:S03]  /*1670*/  F2FP.BF16.F32.PACK_AB R23, R18, R23 ;  /* 0x000000171217723e */ /* 0x020fc600000010ff */
[----:B------:R-:W2:Y:S01]  /*1680*/  LDG.E R18, desc[UR12][R12.64+0x20] ;  /* 0x0000200c0c127981 */ /* 0x000ea2000c1e1900 */
[----:B---3--:R-:W-:-:S03]  /*1690*/  F2FP.BF16.F32.PACK_AB R25, R16, R25 ;  /* 0x000000191019723e */ /* 0x008fc600000010ff */
[----:B------:R-:W3:Y:S02]  /*16a0*/  LDG.E R16, desc[UR12][R14.64+0x1c] ;  /* 0x00001c0c0e107981 */ /* 0x000ee4000c1e1900 */
[----:B------:R-:W-:Y:S02]  /*16b0*/  HMUL2.BF16_V2 R25, R25.H0_H0, R25.H1_H1 ;  /* 0x3000001919197232 */ /* 0x000fe40000200800 */
[----:B------:R-:W-:-:S03]  /*16c0*/  HMUL2.BF16_V2 R26, R26.H0_H0, R26.H1_H1 ;  /* 0x3000001a1a1a7232 */ /* 0x000fc60000200800 */
[----:B------:R-:W-:Y:S01]  /*16d0*/  IMAD.U32 R25, R25, 0x10000, RZ ;  /* 0x0001000019197824 */ /* 0x000fe200078e00ff */
[----:B----4-:R-:W-:Y:S01]  /*16e0*/  F2FP.BF16.F32.PACK_AB R21, R28, R21 ;  /* 0x000000151c15723e */ /* 0x010fe200000010ff */
[----:B------:R-:W-:Y:S02]  /*16f0*/  HMUL2.BF16_V2 R23, R23.H0_H0, R23.H1_H1 ;  /* 0x3000001717177232 */ /* 0x000fe40000200800 */
[----:B------:R-:W-:Y:S01]  /*1700*/  FFMA R24, R25, R3, R24 ;  /* 0x0000000319187223 */ /* 0x000fe20000000018 */
[----:B------:R-:W-:Y:S01]  /*1710*/  PRMT R25, R26, 0x7610, R25 ;  /* 0x000076101a197816 */ /* 0x000fe20000000019 */
[----:B------:R-:W-:Y:S01]  /*1720*/  HMUL2.BF16_V2 R26, R21.H0_H0, R21.H1_H1 ;  /* 0x30000015151a7232 */ /* 0x000fe20000200800 */
[----:B------:R-:W-:Y:S02]  /*1730*/  PRMT R21, R23, 0x7610, R21 ;  /* 0x0000761017157816 */ /* 0x000fe40000000015 */
[----:B------:R-:W-:Y:S01]  /*1740*/  SHF.L.U32 R25, R25, 0x10, RZ ;  /* 0x0000001019197819 */ /* 0x000fe200000006ff */
[----:B------:R-:W4:Y:S02]  /*1750*/  LDG.E R23, desc[UR12][R14.64+0x24] ;  /* 0x0000240c0e177981 */ /* 0x000f24000c1e1900 */
[----:B------:R-:W-:-:S02]  /*1760*/  IMAD.U32 R21, R21, 0x10000, RZ ;  /* 0x0001000015157824 */ /* 0x000fc400078e00ff */
[-C--:B------:R-:W-:Y:S01]  /*1770*/  FFMA R24, R25, R3.reuse, R24 ;  /* 0x0000000319187223 */ /* 0x080fe20000000018 */
[----:B------:R-:W-:Y:S02]  /*1780*/  PRMT R25, R26, 0x7610, R25 ;  /* 0x000076101a197816 */ /* 0x000fe40000000019 */
[----:B------:R-:W4:Y:S01]  /*1790*/  LDG.E R26, desc[UR12][R12.64+0x24] ;  /* 0x0000240c0c1a7981 */ /* 0x000f22000c1e1900 */
[-C--:B------:R-:W-:Y:S02]  /*17a0*/  FFMA R24, R21, R3.reuse, R24 ;  /* 0x0000000315187223 */ /* 0x080fe40000000018 */
[----:B------:R-:W-:Y:S01]  /*17b0*/  IMAD.U32 R25, R25, 0x10000, RZ ;  /* 0x0001000019197824 */ /* 0x000fe200078e00ff */
[----:B------:R-:W5:Y:S03]  /*17c0*/  LDG.E R21, desc[UR12][R14.64+0x28] ;  /* 0x0000280c0e157981 */ /* 0x000f66000c1e1900 */
[----:B------:R-:W-:-:S02]  /*17d0*/  FFMA R28, R25, R3, R24 ;  /* 0x00000003191c7223 */ /* 0x000fc40000000018 */
[----:B------:R-:W5:Y:S01]  /*17e0*/  LDG.E R24, desc[UR12][R12.64+0x28] ;  /* 0x0000280c0c187981 */ /* 0x000f62000c1e1900 */
[----:B--2---:R-:W-:-:S03]  /*17f0*/  F2FP.BF16.F32.PACK_AB R18, R18, R17 ;  /* 0x000000111212723e */ /* 0x004fc600000010ff */
[----:B------:R-:W2:Y:S01]  /*1800*/  LDG.E R17, desc[UR12][R14.64+0x2c] ;  /* 0x00002c0c0e117981 */ /* 0x000ea2000c1e1900 */
[----:B---3--:R-:W-:-:S03]  /*1810*/  F2FP.BF16.F32.PACK_AB R19, R19, R16 ;  /* 0x000000101313723e */ /* 0x008fc600000010ff */
[----:B------:R-:W2:Y:S02]  /*1820*/  LDG.E R16, desc[UR12][R12.64+0x2c] ;  /* 0x00002c0c0c107981 */ /* 0x000ea4000c1e1900 */
[----:B------:R-:W-:Y:S02]  /*1830*/  HMUL2.BF16_V2 R19, R19.H0_H0, R19.H1_H1 ;  /* 0x3000001313137232 */ /* 0x000fe40000200800 */
[----:B------:R-:W-:Y:S02]  /*1840*/  HMUL2.BF16_V2 R25, R18.H0_H0, R18.H1_H1 ;  /* 0x3000001212197232 */ /* 0x000fe40000200800 */
[----:B------:R-:W3:Y:S01]  /*1850*/  LDG.E R18, desc[UR12][R12.64+0x30] ;  /* 0x0000300c0c127981 */ /* 0x000ee2000c1e1900 */
[----:B------:R-:W-:Y:S02]  /*1860*/  SHF.L.U32 R19, R19, 0x10, RZ ;  /* 0x0000001013137819 */ /* 0x000fe400000006ff */
[----:B------:R-:W-:-:S03]  /*1870*/  IMAD.U32 R25, R25, 0x10000, RZ ;  /* 0x0001000019197824 */ /* 0x000fc600078e00ff */
[----:B------:R-:W-:Y:S02]  /*1880*/  FFMA R28, R19, R3, R28 ;  /* 0x00000003131c7223 */ /* 0x000fe4000000001c */
[----:B------:R-:W3:Y:S01]  /*1890*/  LDG.E R19, desc[UR12][R14.64+0x30] ;  /* 0x0000300c0e137981 */ /* 0x000ee2000c1e1900 */
[----:B----4-:R-:W-:Y:S01]  /*18a0*/  F2FP.BF16.F32.PACK_AB R23, R26, R23 ;  /* 0x000000171a17723e */ /* 0x010fe200000010ff */
[----:B------:R-:W-:Y:S02]  /*18b0*/  FFMA R26, R25, R3, R28 ;  /* 0x00000003191a7223 */ /* 0x000fe4000000001c */
[----:B------:R-:W4:Y:S02]  /*18c0*/  LDG.E R28, desc[UR12][R14.64+0x3c] ;  /* 0x00003c0c0e1c7981 */ /* 0x000f24000c1e1900 */
[----:B------:R-:W-:Y:S01]  /*18d0*/  HMUL2.BF16_V2 R25, R23.H0_H0, R23.H1_H1 ;  /* 0x3000001717197232 */ /* 0x000fe20000200800 */
[----:B-----5:R-:W-:Y:S02]  /*18e0*/  F2FP.BF16.F32.PACK_AB R21, R24, R21 ;  /* 0x000000151815723e */ /* 0x020fe400000010ff */
[----:B------:R-:W5:Y:S03]  /*18f0*/  LDG.E R24, desc[UR12][R14.64+0x34] ;  /* 0x0000340c0e187981 */ /* 0x000f66000c1e1900 */
[----:B------:R-:W-:-:S02]  /*1900*/  HMUL2.BF16_V2 R23, R21.H0_H0, R21.H1_H1 ;  /* 0x3000001515177232 */ /* 0x000fc40000200800 */
[----:B------:R-:W5:Y:S01]  /*1910*/  LDG.E R21, desc[UR12][R12.64+0x34] ;  /* 0x0000340c0c157981 */ /* 0x000f62000c1e1900 */
[----:B--2---:R-:W-:-:S03]  /*1920*/  F2FP.BF16.F32.PACK_AB R27, R16, R17 ;  /* 0x00000011101b723e */ /* 0x004fc600000010ff */
[----:B------:R-:W2:Y:S04]  /*1930*/  LDG.E R16, desc[UR12][R14.64+0x38] ;  /* 0x0000380c0e107981 */ /* 0x000ea8000c1e1900 */
[----:B------:R0:W2:Y:S01]  /*1940*/  LDG.E R17, desc[UR12][R12.64+0x38] ;  /* 0x0000380c0c117981 */ /* 0x0000a2000c1e1900 */
[----:B------:R-:W-:Y:S01]  /*1950*/  IMAD.U32 R25, R25, 0x10000, RZ ;  /* 0x0001000019197824 */ /* 0x000fe200078e00ff */
[----:B------:R-:W-:Y:S02]  /*1960*/  SHF.L.U32 R23, R23, 0x10, RZ ;  /* 0x0000001017177819 */ /* 0x000fe400000006ff */
[----:B---3--:R-:W-:Y:S01]  /*1970*/  F2FP.BF16.F32.PACK_AB R18, R18, R19 ;  /* 0x000000131212723e */ /* 0x008fe200000010ff */
[----:B------:R-:W-:Y:S02]  /*1980*/  HMUL2.BF16_V2 R19, R27.H0_H0, R27.H1_H1 ;  /* 0x3000001b1b137232 */ /* 0x000fe40000200800 */
[----:B------:R-:W-:-:S02]  /*1990*/  FFMA R26, R25, R3, R26 ;  /* 0x00000003191a7223 */ /* 0x000fc4000000001a */
[----:B------:R-:W-:Y:S02]  /*19a0*/  HMUL2.BF16_V2 R18, R18.H0_H0, R18.H1_H1 ;  /* 0x3000001212127232 */ /* 0x000fe40000200800 */
[-C--:B------:R-:W-:Y:S01]  /*19b0*/  FFMA R26, R23, R3.reuse, R26 ;  /* 0x00000003171a7223 */ /* 0x080fe2000000001a */
[----:B------:R-:W-:Y:S01]  /*19c0*/  IMAD.U32 R19, R19, 0x10000, RZ ;  /* 0x0001000013137824 */ /* 0x000fe200078e00ff */
[----:B------:R-:W-:Y:S01]  /*19d0*/  UIADD3 UR5, UPT, UPT, UR5, 0x10, URZ ;  /* 0x0000001005057890 */ /* 0x000fe2000fffe0ff */
[----:B0-----:R-:W-:Y:S02]  /*19e0*/  PRMT R12, R18, 0x7610, R12 ;  /* 0x00007610120c7816 */ /* 0x001fe4000000000c */
[----:B------:R-:W-:Y:S01]  /*19f0*/  FFMA R26, R19, R3, R26 ;  /* 0x00000003131a7223 */ /* 0x000fe2000000001a */
[----:B----4-:R-:W-:Y:S02]  /*1a00*/  F2FP.BF16.F32.PACK_AB R28, R29, R28 ;  /* 0x0000001c1d1c723e */ /* 0x010fe400000010ff */
[----:B------:R-:W-:Y:S01]  /*1a10*/  IMAD.U32 R13, R12, 0x10000, RZ ;  /* 0x000100000c0d7824 */ /* 0x000fe200078e00ff */
[----:B-----5:R-:W-:-:S05]  /*1a20*/  F2FP.BF16.F32.PACK_AB R21, R21, R24 ;  /* 0x000000181515723e */ /* 0x020fca00000010ff */
[----:B------:R-:W-:Y:S01]  /*1a30*/  HMUL2.BF16_V2 R21, R21.H0_H0, R21.H1_H1 ;  /* 0x3000001515157232 */ /* 0x000fe20000200800 */
[----:B------:R-:W-:Y:S01]  /*1a40*/  ISETP.NE.AND P2, PT, R11, UR5, PT ;  /* 0x000000050b007c0c */ /* 0x000fe2000bf45270 */
[----:B------:R-:W-:-:S03]  /*1a50*/  FFMA R26, R13, R3, R26 ;  /* 0x000000030d1a7223 */ /* 0x000fc6000000001a */
[----:B------:R-:W-:Y:S01]  /*1a60*/  PRMT R12, R21, 0x7610, R12 ;  /* 0x00007610150c7816 */ /* 0x000fe2000000000c */
[----:B------:R-:W-:-:S03]  /*1a70*/  HMUL2.BF16_V2 R28, R28.H0_H0, R28.H1_H1 ;  /* 0x3000001c1c1c7232 */ /* 0x000fc60000200800 */
[----:B------:R-:W-:Y:S02]  /*1a80*/  SHF.L.U32 R13, R12, 0x10, RZ ;  /* 0x000000100c0d7819 */ /* 0x000fe400000006ff */
[----:B------:R-:W-:-:S03]  /*1a90*/  PRMT R12, R28, 0x7610, R12 ;  /* 0x000076101c0c7816 */ /* 0x000fc6000000000c */
[----:B------:R-:W-:Y:S02]  /*1aa0*/  FFMA R26, R13, R3, R26 ;  /* 0x000000030d1a7223 */ /* 0x000fe4000000001a */
[----:B------:R-:W-:Y:S01]  /*1ab0*/  IMAD.U32 R13, R12, 0x10000, RZ ;  /* 0x000100000c0d7824 */ /* 0x000fe200078e00ff */
[----:B--2---:R-:W-:-:S05]  /*1ac0*/  F2FP.BF16.F32.PACK_AB R16, R17, R16 ;  /* 0x000000101110723e */ /* 0x004fca00000010ff */
[----:B------:R-:W-:-:S05]  /*1ad0*/  HMUL2.BF16_V2 R14, R16.H0_H0, R16.H1_H1 ;  /* 0x30000010100e7232 */ /* 0x000fca0000200800 */
[----:B------:R-:W-:-:S04]  /*1ae0*/  IMAD.U32 R15, R14, 0x10000, RZ ;  /* 0x000100000e0f7824 */ /* 0x000fc800078e00ff */
[----:B------:R-:W-:-:S04]  /*1af0*/  FFMA R26, R15, R3, R26 ;  /* 0x000000030f1a7223 */ /* 0x000fc8000000001a */
[----:B------:R-:W-:Y:S01]  /*1b00*/  FFMA R24, R13, R3, R26 ;  /* 0x000000030d187223 */ /* 0x000fe2000000001a */
[----:B------:R-:W-:Y:S06]  /*1b10*/  @P2 BRA `(.L_x_14) ;  /* 0xfffffff800442947 */ /* 0x000fec000383ffff */
[----:B------:R-:W-:-:S07]  /*1b20*/  MOV R21, R11 ;  /* 0x0000000b00157202 */ /* 0x000fce0000000f00 */
.L_x_13:
[----:B------:R-:W-:-:S13]  /*1b30*/  ISETP.NE.AND P2, PT, R9, RZ, PT ;  /* 0x000000ff0900720c */ /* 0x000fda0003f45270 */
[----:B------:R-:W-:Y:S05]  /*1b40*/  @!P2 BRA `(.L_x_15) ;  /* 0x000000080070a947 */ /* 0x000fea0003800000 */
[----:B------:R-:W-:Y:S01]  /*1b50*/  ISETP.NE.AND P6, PT, R10, RZ, PT ;  /* 0x000000ff0a00720c */ /* 0x000fe20003fc5270 */
[----:B------:R-:W-:-:S12]  /*1b60*/  @!P0 BRA `(.L_x_16) ;  /* 0x0000000400148947 */ /* 0x000fd80003800000 */
[----:B------:R-:W0:Y:S01]  /*1b70*/  LDC.64 R14, c[0x0][0x380] ;  /* 0x0000e000ff0e7b82 */ /* 0x000e220000000a00 */
[--C-:B------:R-:W-:Y:S01]  /*1b80*/  IMAD.IADD R17, R6, 0x1, R21.reuse ;  /* 0x0000000106117824 */ /* 0x100fe200078e0215 */
[----:B------:R-:W1:Y:S01]  /*1b90*/  LDCU.128 UR8, c[0x0][0x380] ;  /* 0x00007000ff0877ac */ /* 0x000e620008000c00 */
[----:B------:R-:W-:-:S05]  /*1ba0*/  IMAD.IADD R19, R22, 0x1, R21 ;  /* 0x0000000116137824 */ /* 0x000fca00078e0215 */
[----:B------:R-:W2:Y:S01]  /*1bb0*/  LDC.64 R12, c[0x0][0x388] ;  /* 0x0000e200ff0c7b82 */ /* 0x000ea20000000a00 */
[----:B0-----:R-:W-:-:S06]  /*1bc0*/  IMAD.WIDE.U32 R16, R17, 0x4, R14 ;  /* 0x0000000411107825 */ /* 0x001fcc00078e000e */
[----:B------:R-:W3:Y:S01]  /*1bd0*/  LDG.E R16, desc[UR12][R16.64] ;  /* 0x0000000c10107981 */ /* 0x000ee2000c1e1900 */
[----:B--2---:R-:W-:-:S06]  /*1be0*/  IMAD.WIDE.U32 R18, R19, 0x4, R12 ;  /* 0x0000000413127825 */ /* 0x004fcc00078e000c */
[----:B------:R-:W3:Y:S01]  /*1bf0*/  LDG.E R19, desc[UR12][R18.64] ;  /* 0x0000000c12137981 */ /* 0x000ee2000c1e1900 */
[-C--:B------:R-:W-:Y:S02]  /*1c00*/  IADD3 R13, P4, PT, R22, R21.reuse, RZ ;  /* 0x00000015160d7210 */ /* 0x080fe40007f9e0ff */
[----:B------:R-:W-:Y:S02]  /*1c10*/  IADD3 R15, P2, PT, R6, R21, RZ ;  /* 0x00000015060f7210 */ /* 0x000fe40007f5e0ff */
[----:B-1----:R-:W-:Y:S01]  /*1c20*/  LEA R12, P5, R13, UR10, 0x2 ;  /* 0x0000000a0d0c7c11 */ /* 0x002fe2000f8a10ff */
[----:B------:R-:W-:Y:S01]  /*1c30*/  IMAD.X R26, RZ, RZ, RZ, P4 ;  /* 0x000000ffff1a7224 */ /* 0x000fe200020e06ff */
[----:B------:R-:W-:Y:S02]  /*1c40*/  LEA R14, P3, R15, UR8, 0x2 ;  /* 0x000000080f0e7c11 */ /* 0x000fe4000f8610ff */
[----:B------:R-:W-:Y:S02]  /*1c50*/  IADD3.X R28, PT, PT, RZ, RZ, RZ, P2, !PT ;  /* 0x000000ffff1c7210 */ /* 0x000fe400017fe4ff */
[----:B------:R-:W-:-:S02]  /*1c60*/  LEA.HI.X R13, R13, UR11, R26, 0x2, P5 ;  /* 0x0000000b0d0d7c11 */ /* 0x000fc4000a8f141a */
[----:B------:R-:W-:-:S03]  /*1c70*/  LEA.HI.X R15, R15, UR9, R28, 0x2, P3 ;  /* 0x000000090f0f7c11 */ /* 0x000fc600098f141c */
[----:B------:R-:W2:Y:S04]  /*1c80*/  LDG.E R26, desc[UR12][R12.64+0x4] ;  /* 0x0000040c0c1a7981 */ /* 0x000ea8000c1e1900 */
[----:B------:R-:W2:Y:S04]  /*1c90*/  LDG.E R23, desc[UR12][R14.64+0x4] ;  /* 0x0000040c0e177981 */ /* 0x000ea8000c1e1900 */
[----:B------:R-:W4:Y:S04]  /*1ca0*/  LDG.E R25, desc[UR12][R14.64+0x8] ;  /* 0x0000080c0e197981 */ /* 0x000f28000c1e1900 */
[----:B------:R-:W4:Y:S04]  /*1cb0*/  LDG.E R28, desc[UR12][R12.64+0x8] ;  /* 0x0000080c0c1c7981 */ /* 0x000f28000c1e1900 */
[----:B------:R-:W5:Y:S04]  /*1cc0*/  LDG.E R18, desc[UR12][R14.64+0x10] ;  /* 0x0000100c0e127981 */ /* 0x000f68000c1e1900 */
[----:B------:R-:W5:Y:S01]  /*1cd0*/  LDG.E R27, desc[UR12][R14.64+0x1c] ;  /* 0x00001c0c0e1b7981 */ /* 0x000f62000c1e1900 */
[----:B---3--:R-:W-:-:S03]  /*1ce0*/  F2FP.BF16.F32.PACK_AB R16, R19, R16 ;  /* 0x000000101310723e */ /* 0x008fc600000010ff */
[----:B------:R-:W5:Y:S02]  /*1cf0*/  LDG.E R19, desc[UR12][R12.64+0x10] ;  /* 0x0000100c0c137981 */ /* 0x000f64000c1e1900 */
[----:B------:R-:W-:-:S05]  /*1d00*/  HMUL2.BF16_V2 R16, R16.H0_H0, R16.H1_H1 ;  /* 0x3000001010107232 */ /* 0x000fca0000200800 */
[----:B------:R-:W-:Y:S02]  /*1d10*/  IMAD.U32 R17, R16, 0x10000, RZ ;  /* 0x0001000010117824 */ /* 0x000fe400078e00ff */
[----:B------:R-:W3:Y:S02]  /*1d20*/  LDG.E R16, desc[UR12][R14.64+0xc] ;  /* 0x00000c0c0e107981 */ /* 0x000ee4000c1e1900 */
[----:B------:R-:W-:Y:S02]  /*1d30*/  FFMA R24, R17, R3, R24 ;  /* 0x0000000311187223 */ /* 0x000fe40000000018 */
[----:B------:R-:W3:Y:S01]  /*1d40*/  LDG.E R17, desc[UR12][R12.64+0xc] ;  /* 0x00000c0c0c117981 */ /* 0x000ee2000c1e1900 */
[----:B--2---:R-:W-:-:S05]  /*1d50*/  F2FP.BF16.F32.PACK_AB R23, R26, R23 ;  /* 0x000000171a17723e */ /* 0x004fca00000010ff */
[----:B------:R-:W-:Y:S01]  /*1d60*/  HMUL2.BF16_V2 R23, R23.H0_H0, R23.H1_H1 ;  /* 0x3000001717177232 */ /* 0x000fe20000200800 */
[----:B----4-:R-:W-:-:S04]  /*1d70*/  F2FP.BF16.F32.PACK_AB R26, R28, R25 ;  /* 0x000000191c1a723e */ /* 0x010fc800000010ff */
[----:B------:R-:W-:Y:S01]  /*1d80*/  SHF.L.U32 R23, R23, 0x10, RZ ;  /* 0x0000001017177819 */ /* 0x000fe200000006ff */
[----:B------:R-:W2:Y:S04]  /*1d90*/  LDG.E R25, desc[UR12][R14.64+0x14] ;  /* 0x0000140c0e197981 */ /* 0x000ea8000c1e1900 */
[----:B------:R-:W-:Y:S01]  /*1da0*/  FFMA R24, R23, R3, R24 ;  /* 0x0000000317187223 */ /* 0x000fe20000000018 */
[----:B------:R-:W4:Y:S04]  /*1db0*/  LDG.E R28, desc[UR12][R12.64+0x1c] ;  /* 0x00001c0c0c1c7981 */ /* 0x000f28000c1e1900 */
[----:B------:R0:W2:Y:S01]  /*1dc0*/  LDG.E R23, desc[UR12][R14.64+0x18] ;  /* 0x0000180c0e177981 */ /* 0x0000a2000c1e1900 */
[----:B-----5:R-:W-:-:S03]  /*1dd0*/  F2FP.BF16.F32.PACK_AB R19, R19, R18 ;  /* 0x000000121313723e */ /* 0x020fc600000010ff */
[----:B------:R-:W2:Y:S01]  /*1de0*/  LDG.E R18, desc[UR12][R12.64+0x18] ;  /* 0x0000180c0c127981 */ /* 0x000ea2000c1e1900 */
[----:B---3--:R-:W-:-:S03]  /*1df0*/  F2FP.BF16.F32.PACK_AB R17, R17, R16 ;  /* 0x000000101111723e */ /* 0x008fc600000010ff */
[----:B------:R1:W3:Y:S01]  /*1e00*/  LDG.E R16, desc[UR12][R12.64+0x14] ;  /* 0x0000140c0c107981 */ /* 0x0002e2000c1e1900 */
[----:B------:R-:W-:Y:S02]  /*1e10*/  HMUL2.BF16_V2 R26, R26.H0_H0, R26.H1_H1 ;  /* 0x3000001a1a1a7232 */ /* 0x000fe40000200800 */
[----:B------:R-:W-:Y:S02]  /*1e20*/  HMUL2.BF16_V2 R17, R17.H0_H0, R17.H1_H1 ;  /* 0x3000001111117232 */ /* 0x000fe40000200800 */
[----:B------:R-:W-:Y:S02]  /*1e30*/  HMUL2.BF16_V2 R19, R19.H0_H0, R19.H1_H1 ;  /* 0x3000001313137232 */ /* 0x000fe40000200800 */
[----:B------:R-:W-:Y:S01]  /*1e40*/  IMAD.U32 R29, R26, 0x10000, RZ ;  /* 0x000100001a1d7824 */ /* 0x000fe200078e00ff */
[----:B0-----:R-:W-:Y:S02]  /*1e50*/  PRMT R14, R17, 0x7610, R14 ;  /* 0x00007610110e7816 */ /* 0x001fe4000000000e */
[----:B-1----:R-:W-:Y:S01]  /*1e60*/  PRMT R12, R19, 0x7610, R12 ;  /* 0x00007610130c7816 */ /* 0x002fe2000000000c */
[----:B------:R-:W-:-:S02]  /*1e70*/  FFMA R24, R29, R3, R24 ;  /* 0x000000031d187223 */ /* 0x000fc40000000018 */
[----:B------:R-:W-:Y:S01]  /*1e80*/  IMAD.U32 R13, R14, 0x10000, RZ ;  /* 0x000100000e0d7824 */ /* 0x000fe200078e00ff */
[----:B------:R-:W-:Y:S02]  /*1e90*/  SHF.L.U32 R15, R12, 0x10, RZ ;  /* 0x000000100c0f7819 */ /* 0x000fe400000006ff */
[----:B----4-:R-:W-:Y:S01]  /*1ea0*/  F2FP.BF16.F32.PACK_AB R27, R28, R27 ;  /* 0x0000001b1c1b723e */ /* 0x010fe200000010ff */
[----:B------:R-:W-:-:S04]  /*1eb0*/  FFMA R24, R13, R3, R24 ;  /* 0x000000030d187223 */ /* 0x000fc80000000018 */
[----:B------:R-:W-:Y:S02]  /*1ec0*/  HMUL2.BF16_V2 R27, R27.H0_H0, R27.H1_H1 ;  /* 0x3000001b1b1b7232 */ /* 0x000fe40000200800 */
[----:B------:R-:W-:Y:S01]  /*1ed0*/  FFMA R24, R15, R3, R24 ;  /* 0x000000030f187223 */ /* 0x000fe20000000018 */
[----:B------:R-:W-:Y:S01]  /*1ee0*/  VIADD R21, R21, 0x8 ;  /* 0x0000000815157836 */ /* 0x000fe20000000000 */
[----:B--2---:R-:W-:-:S05]  /*1ef0*/  F2FP.BF16.F32.PACK_AB R18, R18, R23 ;  /* 0x000000171212723e */ /* 0x004fca00000010ff */
[----:B------:R-:W-:Y:S01]  /*1f00*/  HMUL2.BF16_V2 R18, R18.H0_H0, R18.H1_H1 ;  /* 0x3000001212127232 */ /* 0x000fe20000200800 */
[----:B---3--:R-:W-:-:S05]  /*1f10*/  F2FP.BF16.F32.PACK_AB R16, R16, R25 ;  /* 0x000000191010723e */ /* 0x008fca00000010ff */
[----:B------:R-:W-:Y:S01]  /*1f20*/  HMUL2.BF16_V2 R16, R16.H0_H0, R16.H1_H1 ;  /* 0x3000001010107232 */ /* 0x000fe20000200800 */
[----:B------:R-:W-:-:S04]  /*1f30*/  PRMT R12, R18, 0x7610, R12 ;  /* 0x00007610120c7816 */ /* 0x000fc8000000000c */
[----:B------:R-:W-:Y:S01]  /*1f40*/  PRMT R14, R16, 0x7610, R14 ;  /* 0x00007610100e7816 */ /* 0x000fe2000000000e */
[----:B------:R-:W-:-:S04]  /*1f50*/  IMAD.U32 R15, R12, 0x10000, RZ ;  /* 0x000100000c0f7824 */ /* 0x000fc800078e00ff */
[----:B------:R-:W-:Y:S01]  /*1f60*/  IMAD.U32 R13, R14, 0x10000, RZ ;  /* 0x000100000e0d7824 */ /* 0x000fe200078e00ff */
[----:B------:R-:W-:-:S03]  /*1f70*/  PRMT R14, R27, 0x7610, R14 ;  /* 0x000076101b0e7816 */ /* 0x000fc6000000000e */
[----:B------:R-:W-:Y:S01]  /*1f80*/  FFMA R24, R13, R3, R24 ;  /* 0x000000030d187223 */ /* 0x000fe20000000018 */
[----:B------:R-:W-:-:S03]  /*1f90*/  SHF.L.U32 R13, R14, 0x10, RZ ;  /* 0x000000100e0d7819 */ /* 0x000fc600000006ff */
[----:B------:R-:W-:-:S04]  /*1fa0*/  FFMA R24, R15, R3, R24 ;  /* 0x000000030f187223 */ /* 0x000fc80000000018 */
[----:B------:R-:W-:-:S07]  /*1fb0*/  FFMA R24, R13, R3, R24 ;  /* 0x000000030d187223 */ /* 0x000fce0000000018 */
.L_x_16:
[----:B------:R-:W-:Y:S05]  /*1fc0*/  @!P6 BRA `(.L_x_15) ;  /* 0x000000040050e947 */ /* 0x000fea0003800000 */
[----:B------:R-:W-:Y:S01]  /*1fd0*/  ISETP.NE.AND P6, PT, R20, RZ, PT ;  /* 0x000000ff1400720c */ /* 0x000fe20003fc5270 */
[----:B------:R-:W-:-:S12]  /*1fe0*/  @!P1 BRA `(.L_x_17) ;  /* 0x0000000000ac9947 */ /* 0x000fd80003800000 */
[----:B------:R-:W0:Y:S01]  /*1ff0*/  LDC.64 R12, c[0x0][0x380] ;  /* 0x0000e000ff0c7b82 */ /* 0x000e220000000a00 */
[----:B------:R-:W1:Y:S01]  /*2000*/  LDCU.128 UR8, c[0x0][0x380] ;  /* 0x00007000ff0877ac */ /* 0x000e620008000c00 */
[-C--:B------:R-:W-:Y:S01]  /*2010*/  IADD3 R25, PT, PT, R22, R21.reuse, RZ ;  /* 0x0000001516197210 */ /* 0x080fe20007ffe0ff */
[C---:B------:R-:W-:Y:S01]  /*2020*/  IMAD.IADD R23, R6.reuse, 0x1, R21 ;  /* 0x0000000106177824 */ /* 0x040fe200078e0215 */
[-C--:B------:R-:W-:Y:S02]  /*2030*/  IADD3 R17, P2, PT, R6, R21.reuse, RZ ;  /* 0x0000001506117210 */ /* 0x080fe40007f5e0ff */
[----:B------:R-:W-:Y:S02]  /*2040*/  IADD3 R19, P4, PT, R22, R21, RZ ;  /* 0x0000001516137210 */ /* 0x000fe40007f9e0ff */
[----:B------:R-:W2:Y:S01]  /*2050*/  LDC.64 R14, c[0x0][0x388] ;  /* 0x0000e200ff0e7b82 */ /* 0x000ea20000000a00 */
[----:B------:R-:W-:Y:S02]  /*2060*/  IMAD.X R26, RZ, RZ, RZ, P2 ;  /* 0x000000ffff1a7224 */ /* 0x000fe400010e06ff */
[----:B------:R-:W-:Y:S01]  /*2070*/  IMAD.X R28, RZ, RZ, RZ, P4 ;  /* 0x000000ffff1c7224 */ /* 0x000fe200020e06ff */
[----:B-1----:R-:W-:-:S02]  /*2080*/  LEA R16, P3, R17, UR8, 0x2 ;  /* 0x0000000811107c11 */ /* 0x002fc4000f8610ff */
[----:B------:R-:W-:Y:S02]  /*2090*/  LEA R18, P5, R19, UR10, 0x2 ;  /* 0x0000000a13127c11 */ /* 0x000fe4000f8a10ff */
[----:B------:R-:W-:Y:S01]  /*20a0*/  LEA.HI.X R17, R17, UR9, R26, 0x2, P3 ;  /* 0x0000000911117c11 */ /* 0x000fe200098f141a */
[----:B0-----:R-:W-:Y:S01]  /*20b0*/  IMAD.WIDE.U32 R12, R23, 0x4, R12 ;  /* 0x00000004170c7825 */ /* 0x001fe200078e000c */
[----:B------:R-:W-:-:S03]  /*20c0*/  LEA.HI.X R19, R19, UR11, R28, 0x2, P5 ;  /* 0x0000000b13137c11 */ /* 0x000fc6000a8f141c */
[----:B------:R-:W3:Y:S01]  /*20d0*/  LDG.E R27, desc[UR12][R16.64+0x4] ;  /* 0x0000040c101b7981 */ /* 0x000ee2000c1e1900 */
[----:B--2---:R-:W-:-:S03]  /*20e0*/  IMAD.WIDE.U32 R14, R25, 0x4, R14 ;  /* 0x00000004190e7825 */ /* 0x004fc600078e000e */
[----:B------:R-:W2:Y:S04]  /*20f0*/  LDG.E R12, desc[UR12][R12.64] ;  /* 0x0000000c0c0c7981 */ /* 0x000ea8000c1e1900 */
[----:B------:R-:W4:Y:S04]  /*2100*/  LDG.E R25, desc[UR12][R16.64+0x8] ;  /* 0x0000080c10197981 */ /* 0x000f28000c1e1900 */
[----:B------:R-:W2:Y:S04]  /*2110*/  LDG.E R15, desc[UR12][R14.64] ;  /* 0x0000000c0e0f7981 */ /* 0x000ea8000c1e1900 */
[----:B------:R-:W4:Y:S04]  /*2120*/  LDG.E R26, desc[UR12][R18.64+0x8] ;  /* 0x0000080c121a7981 */ /* 0x000f28000c1e1900 */
[----:B------:R-:W3:Y:S04]  /*2130*/  LDG.E R28, desc[UR12][R18.64+0x4] ;  /* 0x0000040c121c7981 */ /* 0x000ee8000c1e1900 */
[----:B------:R-:W5:Y:S04]  /*2140*/  LDG.E R23, desc[UR12][R16.64+0xc] ;  /* 0x00000c0c10177981 */ /* 0x000f68000c1e1900 */
[----:B------:R-:W5:Y:S01]  /*2150*/  LDG.E R29, desc[UR12][R18.64+0xc] ;  /* 0x00000c0c121d7981 */ /* 0x000f62000c1e1900 */
[----:B------:R-:W-:Y:S01]  /*2160*/  VIADD R21, R21, 0x4 ;  /* 0x0000000415157836 */ /* 0x000fe20000000000 */
[----:B--2---:R-:W-:-:S05]  /*2170*/  F2FP.BF16.F32.PACK_AB R13, R15, R12 ;  /* 0x0000000c0f0d723e */ /* 0x004fca00000010ff */
[----:B------:R-:W-:Y:S01]  /*2180*/  HMUL2.BF16_V2 R13, R13.H0_H0, R13.H1_H1 ;  /* 0x3000000d0d0d7232 */ /* 0x000fe20000200800 */
[----:B----4-:R-:W-:Y:S02]  /*2190*/  F2FP.BF16.F32.PACK_AB R25, R26, R25 ;  /* 0x000000191a19723e */ /* 0x010fe400000010ff */
[----:B---3--:R-:W-:Y:S02]  /*21a0*/  F2FP.BF16.F32.PACK_AB R27, R28, R27 ;  /* 0x0000001b1c1b723e */ /* 0x008fe400000010ff */
[----:B------:R-:W-:Y:S01]  /*21b0*/  PRMT R12, R13, 0x7610, R12 ;  /* 0x000076100d0c7816 */ /* 0x000fe2000000000c */
[----:B------:R-:W-:Y:S02]  /*21c0*/  HMUL2.BF16_V2 R25, R25.H0_H0, R25.H1_H1 ;  /* 0x3000001919197232 */ /* 0x000fe40000200800 */
[----:B------:R-:W-:Y:S01]  /*21d0*/  HMUL2.BF16_V2 R14, R27.H0_H0, R27.H1_H1 ;  /* 0x3000001b1b0e7232 */ /* 0x000fe20000200800 */
[----:B------:R-:W-:Y:S02]  /*21e0*/  SHF.L.U32 R13, R12, 0x10, RZ ;  /* 0x000000100c0d7819 */ /* 0x000fe400000006ff */
[----:B-----5:R-:W-:-:S02]  /*21f0*/  F2FP.BF16.F32.PACK_AB R23, R29, R23 ;  /* 0x000000171d17723e */ /* 0x020fc400000010ff */
[----:B------:R-:W-:Y:S01]  /*2200*/  PRMT R16, R25, 0x7610, R16 ;  /* 0x0000761019107816 */ /* 0x000fe20000000010 */
[----:B------:R-:W-:Y:S02]  /*2210*/  IMAD.U32 R15, R14, 0x10000, RZ ;  /* 0x000100000e0f7824 */ /* 0x000fe400078e00ff */
[----:B------:R-:W-:Y:S02]  /*2220*/  HMUL2.BF16_V2 R23, R23.H0_H0, R23.H1_H1 ;  /* 0x3000001717177232 */ /* 0x000fe40000200800 */
[-C--:B------:R-:W-:Y:S01]  /*2230*/  FFMA R12, R13, R3.reuse, R24 ;  /* 0x000000030d0c7223 */ /* 0x080fe20000000018 */
[----:B------:R-:W-:Y:S02]  /*2240*/  IMAD.U32 R13, R16, 0x10000, RZ ;  /* 0x00010000100d7824 */ /* 0x000fe400078e00ff */
[----:B------:R-:W-:Y:S01]  /*2250*/  PRMT R14, R23, 0x7610, R14 ;  /* 0x00007610170e7816 */ /* 0x000fe2000000000e */
[----:B------:R-:W-:-:S03]  /*2260*/  FFMA R12, R15, R3, R12 ;  /* 0x000000030f0c7223 */ /* 0x000fc6000000000c */
[----:B------:R-:W-:Y:S01]  /*2270*/  SHF.L.U32 R15, R14, 0x10, RZ ;  /* 0x000000100e0f7819 */ /* 0x000fe200000006ff */
[----:B------:R-:W-:-:S04]  /*2280*/  FFMA R12, R13, R3, R12 ;  /* 0x000000030d0c7223 */ /* 0x000fc8000000000c */
[----:B------:R-:W-:-:S07]  /*2290*/  FFMA R24, R15, R3, R12 ;  /* 0x000000030f187223 */ /* 0x000fce000000000c */
.L_x_17:
[----:B------:R-:W-:Y:S05]  /*22a0*/  @!P6 BRA `(.L_x_15) ;  /* 0x000000000098e947 */ /* 0x000fea0003800000 */
[----:B------:R-:W0:Y:S01]  /*22b0*/  LDC.64 R12, c[0x0][0x380] ;  /* 0x0000e000ff0c7b82 */ /* 0x000e220000000a00 */
[----:B------:R-:W-:Y:S01]  /*22c0*/  IADD3 R19, PT, PT, R22, R21, RZ ;  /* 0x0000001516137210 */ /* 0x000fe20007ffe0ff */
[----:B------:R-:W-:-:S06]  /*22d0*/  IMAD.IADD R17, R6, 0x1, R21 ;  /* 0x0000000106117824 */ /* 0x000fcc00078e0215 */
[----:B------:R-:W1:Y:S01]  /*22e0*/  LDC.64 R14, c[0x0][0x388] ;  /* 0x0000e200ff0e7b82 */ /* 0x000e620000000a00 */
[----:B0-----:R-:W-:-:S06]  /*22f0*/  IMAD.WIDE.U32 R12, R17, 0x4, R12 ;  /* 0x00000004110c7825 */ /* 0x001fcc00078e000c */
[----:B------:R-:W2:Y:S01]  /*2300*/  LDG.E R12, desc[UR12][R12.64] ;  /* 0x0000000c0c0c7981 */ /* 0x000ea2000c1e1900 */
[----:B-1----:R-:W-:-:S06]  /*2310*/  IMAD.WIDE.U32 R14, R19, 0x4, R14 ;  /* 0x00000004130e7825 */ /* 0x002fcc00078e000e */
[----:B------:R-:W2:Y:S01]  /*2320*/  LDG.E R15, desc[UR12][R14.64] ;  /* 0x0000000c0e0f7981 */ /* 0x000ea2000c1e1900 */
[----:B------:R-:W-:Y:S02]  /*2330*/  ISETP.NE.AND P2, PT, R20, 0x1, PT ;  /* 0x000000011400780c */ /* 0x000fe40003f45270 */
[----:B--2---:R-:W-:-:S05]  /*2340*/  F2FP.BF16.F32.PACK_AB R13, R15, R12 ;  /* 0x0000000c0f0d723e */ /* 0x004fca00000010ff */
[----:B------:R-:W-:-:S05]  /*2350*/  HMUL2.BF16_V2 R13, R13.H0_H0, R13.H1_H1 ;  /* 0x3000000d0d0d7232 */ /* 0x000fca0000200800 */
[----:B------:R-:W-:-:S05]  /*2360*/  PRMT R16, R13, 0x7610, R16 ;  /* 0x000076100d107816 */ /* 0x000fca0000000010 */
[----:B------:R-:W-:-:S04]  /*2370*/  IMAD.U32 R17, R16, 0x10000, RZ ;  /* 0x0001000010117824 */ /* 0x000fc800078e00ff */
[----:B------:R-:W-:Y:S01]  /*2380*/  FFMA R24, R17, R3, R24 ;  /* 0x0000000311187223 */ /* 0x000fe20000000018 */
[----:B------:R-:W-:Y:S06]  /*2390*/  @!P2 BRA `(.L_x_15) ;  /* 0x00000000005ca947 */ /* 0x000fec0003800000 */
[----:B------:R-:W0:Y:S01]  /*23a0*/  LDCU.128 UR8, c[0x0][0x380] ;  /* 0x00007000ff0877ac */ /* 0x000e220008000c00 */
[-C--:B------:R-:W-:Y:S02]  /*23b0*/  IADD3 R15, P3, PT, R6, R21.reuse, RZ ;  /* 0x00000015060f7210 */ /* 0x080fe40007f7e0ff */
[----:B------:R-:W-:Y:S02]  /*23c0*/  IADD3 R22, P5, PT, R22, R21, RZ ;  /* 0x0000001516167210 */ /* 0x000fe40007fbe0ff */
[----:B------:R-:W-:Y:S01]  /*23d0*/  ISETP.NE.AND P2, PT, R20, 0x2, PT ;  /* 0x000000021400780c */ /* 0x000fe20003f45270 */
[----:B------:R-:W-:Y:S01]  /*23e0*/  IMAD.X R16, RZ, RZ, RZ, P3 ;  /* 0x000000ffff107224 */ /* 0x000fe200018e06ff */
[----:B------:R-:W-:Y:S02]  /*23f0*/  IADD3.X R13, PT, PT, RZ, RZ, RZ, P5, !PT ;  /* 0x000000ffff0d7210 */ /* 0x000fe40002ffe4ff */
[----:B0-----:R-:W-:Y:S02]  /*2400*/  LEA R14, P4, R15, UR8, 0x2 ;  /* 0x000000080f0e7c11 */ /* 0x001fe4000f8810ff */
[----:B------:R-:W-:-:S02]  /*2410*/  LEA R12, P6, R22, UR10, 0x2 ;  /* 0x0000000a160c7c11 */ /* 0x000fc4000f8c10ff */
[----:B------:R-:W-:Y:S02]  /*2420*/  LEA.HI.X R15, R15, UR9, R16, 0x2, P4 ;  /* 0x000000090f0f7c11 */ /* 0x000fe4000a0f1410 */
[----:B------:R-:W-:-:S03]  /*2430*/  LEA.HI.X R13, R22, UR11, R13, 0x2, P6 ;  /* 0x0000000b160d7c11 */ /* 0x000fc6000b0f140d */
[----:B------:R-:W2:Y:S04]  /*2440*/  LDG.E R16, desc[UR12][R14.64+0x4] ;  /* 0x0000040c0e107981 */ /* 0x000ea8000c1e1900 */
[----:B------:R-:W2:Y:S04]  /*2450*/  LDG.E R17, desc[UR12][R12.64+0x4] ;  /* 0x0000040c0c117981 */ /* 0x000ea8000c1e1900 */
[----:B------:R-:W3:Y:S04]  /*2460*/  @P2 LDG.E R18, desc[UR12][R14.64+0x8] ;  /* 0x0000080c0e122981 */ /* 0x000ee8000c1e1900 */
[----:B------:R-:W4:Y:S01]  /*2470*/  @P2 LDG.E R19, desc[UR12][R12.64+0x8] ;  /* 0x0000080c0c132981 */ /* 0x000f22000c1e1900 */
[----:B--2---:R-:W-:-:S02]  /*2480*/  F2FP.BF16.F32.PACK_AB R16, R17, R16 ;  /* 0x000000101110723e */ /* 0x004fc400000010ff */
[----:B---3--:R-:W-:-:S03]  /*2490*/  @P2 F2FP.BF16.F32.PACK_AB R18, RZ, R18 ;  /* 0x00000012ff12223e */ /* 0x008fc600000010ff */
[----:B------:R-:W-:Y:S01]  /*24a0*/  HMUL2.BF16_V2 R16, R16.H0_H0, R16.H1_H1 ;  /* 0x3000001010107232 */ /* 0x000fe20000200800 */
[----:B----4-:R-:W-:-:S04]  /*24b0*/  @P2 F2FP.BF16.F32.PACK_AB R19, RZ, R19 ;  /* 0x00000013ff13223e */ /* 0x010fc800000010ff */
[----:B------:R-:W-:Y:S02]  /*24c0*/  IMAD.U32 R17, R16, 0x10000, RZ ;  /* 0x0001000010117824 */ /* 0x000fe400078e00ff */
[----:B------:R-:W-:Y:S02]  /*24d0*/  @P2 HMUL2.BF16_V2 R18, R18.H0_H0, R19.H0_H0 ;  /* 0x2000001312122232 */ /* 0x000fe40000200800 */
[----:B------:R-:W-:-:S03]  /*24e0*/  FFMA R24, R17, R3, R24 ;  /* 0x0000000311187223 */ /* 0x000fc60000000018 */
[----:B------:R-:W-:-:S04]  /*24f0*/  @P2 IMAD.U32 R19, R18, 0x10000, RZ ;  /* 0x0001000012132824 */ /* 0x000fc800078e00ff */
[----:B------:R-:W-:-:S07]  /*2500*/  @P2 FFMA R24, R19, R3, R24 ;  /* 0x0000000313182223 */ /* 0x000fce0000000018 */
.L_x_15:
[----:B------:R-:W-:-:S07]  /*2510*/  FMNMX R7, R7, R24, !PT ;  /* 0x0000001807077209 */ /* 0x000fce0007800000 */
.L_x_12:
[----:B------:R-:W-:Y:S05]  /*2520*/  BSYNC.RECONVERGENT B0 ;  /* 0x0000000000007941 */ /* 0x000fea0003800200 */
.L_x_11:
[----:B------:R-:W0:Y:S01]  /*2530*/  LDCU UR6, c[0x0][0x3a4] ;  /* 0x00007480ff0677ac */ /* 0x000e220008000800 */
[----:B------:R-:W-:-:S04]  /*2540*/  UIADD3 UR4, UPT, UPT, UR4, 0x1, URZ ;  /* 0x0000000104047890 */ /* 0x000fc8000fffe0ff */
[----:B0-----:R-:W-:-:S09]  /*2550*/  UISETP.NE.AND UP0, UPT, UR4, UR6, UPT ;  /* 0x000000060400728c */ /* 0x001fd2000bf05270 */
[----:B------:R-:W-:Y:S05]  /*2560*/  BRA.U !UP0, `(.L_x_18) ;  /* 0x0000000508947547 */ /* 0x000fea000b800000 */
[----:B------:R-:W-:Y:S05]  /*2570*/  BRA `(.L_x_19) ;  /* 0xffffffec00807947 */ /* 0x000fea000383ffff */
.L_x_10:
[----:B------:R-:W-:Y:S01]  /*2580*/  UISETP.GE.U32.AND UP0, UPT, UR6, 0x4, UPT ;  /* 0x000000040600788c */ /* 0x000fe2000bf06070 */
[----:B------:R-:W-:Y:S01]  /*2590*/  MOV R7, 0xff800000 ;  /* 0xff80000000077802 */ /* 0x000fe20000000f00 */
[----:B------:R-:W-:Y:S01]  /*25a0*/  ULOP3.LUT UR7, UR6, 0x3, URZ, 0xc0, !UPT ;  /* 0x0000000306077892 */ /* 0x000fe2000f8ec0ff */
[----:B------:R-:W-:-:S06]  /*25b0*/  UMOV UR4, URZ ;  /* 0x000000ff00047c82 */ /* 0x000fcc0008000000 */
[----:B------:R-:W-:Y:S05]  /*25c0*/  BRA.U !UP0, `(.L_x_20) ;  /* 0x0000000508587547 */ /* 0x000fea000b800000 */
[----:B------:R-:W-:Y:S01]  /*25d0*/  ULOP3.LUT UR4, UR6, 0x7ffffffc, URZ, 0xc0, !UPT ;  /* 0x7ffffffc06047892 */ /* 0x000fe2000f8ec0ff */
[----:B------:R-:W-:Y:S02]  /*25e0*/  IMAD.MOV.U32 R7, RZ, RZ, -0x800000 ;  /* 0xff800000ff077424 */ /* 0x000fe400078e00ff */
[----:B------:R-:W-:Y:S01]  /*25f0*/  IMAD.MOV.U32 R9, RZ, RZ, RZ ;  /* 0x000000ffff097224 */ /* 0x000fe200078e00ff */
[----:B------:R-:W-:-:S09]  /*2600*/  UISETP.GT.AND UP0, UPT, UR4, URZ, UPT ;  /* 0x000000ff0400728c */ /* 0x000fd2000bf04270 */
[----:B------:R-:W-:Y:S05]  /*2610*/  BRA.U !UP0, `(.L_x_21) ;  /* 0x0000000508187547 */ /* 0x000fea000b800000 */
[----:B------:R-:W-:Y:S02]  /*2620*/  IADD3 R8, PT, PT, -R9, UR4, RZ ;  /* 0x0000000409087c10 */ /* 0x000fe4000fffe1ff */
[----:B------:R-:W-:Y:S02]  /*2630*/  PLOP3.LUT P0, PT, PT, PT, PT, 0x80, 0x8 ;  /* 0x000000000008781c */ /* 0x000fe40003f0f070 */
[----:B------:R-:W-:-:S13]  /*2640*/  ISETP.GT.AND P1, PT, R8, 0xc, PT ;  /* 0x0000000c0800780c */ /* 0x000fda0003f24270 */
[----:B------:R-:W-:Y:S05]  /*2650*/  @!P1 BRA `(.L_x_22) ;  /* 0x0000000000a89947 */ /* 0x000fea0003800000 */
[----:B------:R-:W-:Y:S01]  /*2660*/  PLOP3.LUT P0, PT, PT, PT, PT, 0x8, 0x80 ;  /* 0x000000000080781c */ /* 0x000fe20003f0e170 */
[----:B------:R-:W-:-:S12]  /*2670*/  UIADD3 UR5, UPT, UPT, UR4, -0xc, URZ ;  /* 0xfffffff404057890 */ /* 0x000fd8000fffe0ff */
.L_x_23:
[----:B------:R-:W-:Y:S01]  /*2680*/  ISETP.GT.U32.AND P1, PT, R0, R9, PT ;  /* 0x000000090000720c */ /* 0x000fe20003f24070 */
[C---:B------:R-:W-:Y:S01]  /*2690*/  VIADD R13, R9.reuse, 0x3 ;  /* 0x00000003090d7836 */ /* 0x040fe20000000000 */
[----:B------:R-:W-:-:S04]  /*26a0*/  IADD3 R11, PT, PT, R9, 0x2, RZ ;  /* 0x00000002090b7810 */ /* 0x000fc80007ffe0ff */
[C---:B------:R-:W-:Y:S01]  /*26b0*/  ISETP.GE.U32.AND P4, PT, R0.reuse, R11, PT ;  /* 0x0000000b0000720c */ /* 0x040fe20003f86070 */
[C---:B------:R-:W-:Y:S01]  /*26c0*/  VIADD R11, R9.reuse, 0x4 ;  /* 0x00000004090b7836 */ /* 0x040fe20000000000 */
[C---:B------:R-:W-:Y:S02]  /*26d0*/  ISETP.GE.U32.AND P5, PT, R0.reuse, R13, PT ;  /* 0x0000000d0000720c */ /* 0x040fe40003fa6070 */
[----:B------:R-:W-:Y:S01]  /*26e0*/  MOV R13, R7 ;  /* 0x00000007000d7202 */ /* 0x000fe20000000f00 */
[C---:B------:R-:W-:Y:S01]  /*26f0*/  VIADD R7, R9.reuse, 0x6 ;  /* 0x0000000609077836 */ /* 0x040fe20000000000 */
[----:B------:R-:W-:Y:S02]  /*2700*/  ISETP.GT.U32.AND P2, PT, R0, R11, PT ;  /* 0x0000000b0000720c */ /* 0x000fe40003f44070 */
[----:B------:R-:W-:Y:S02]  /*2710*/  @!P1 FMNMX R13, R4, R13, !PT ;  /* 0x0000000d040d9209 */ /* 0x000fe40007800000 */
[----:B------:R-:W-:Y:S01]  /*2720*/  ISETP.GE.U32.AND P3, PT, R0, R7, PT ;  /* 0x000000070000720c */ /* 0x000fe20003f66070 */
[C---:B------:R-:W-:Y:S01]  /*2730*/  VIADD R7, R9.reuse, 0x7 ;  /* 0x0000000709077836 */ /* 0x040fe20000000000 */
[----:B------:R-:W-:-:S02]  /*2740*/  IADD3 R11, PT, PT, R9, 0x8, RZ ;  /* 0x00000008090b7810 */ /* 0x000fc40007ffe0ff */
[----:B------:R-:W-:Y:S02]  /*2750*/  @!P4 FMNMX R13, R4, R13, !PT ;  /* 0x0000000d040dc209 */ /* 0x000fe40007800000 */
[----:B------:R-:W-:Y:S01]  /*2760*/  ISETP.GE.U32.AND P4, PT, R0, R7, PT ;  /* 0x000000070000720c */ /* 0x000fe20003f86070 */
[C---:B------:R-:W-:Y:S01]  /*2770*/  VIADD R7, R9.reuse, 0xa ;  /* 0x0000000a09077836 */ /* 0x040fe20000000000 */
[----:B------:R-:W-:Y:S02]  /*2780*/  @!P5 FMNMX R13, R4, R13, !PT ;  /* 0x0000000d040dd209 */ /* 0x000fe40007800000 */
[----:B------:R-:W-:Y:S01]  /*2790*/  ISETP.GT.U32.AND P1, PT, R0, R11, PT ;  /* 0x0000000b0000720c */ /* 0x000fe20003f24070 */
[----:B------:R-:W-:Y:S01]  /*27a0*/  VIADD R11, R9, 0xb ;  /* 0x0000000b090b7836 */ /* 0x000fe20000000000 */
[----:B------:R-:W-:Y:S02]  /*27b0*/  @!P2 FMNMX R13, R4, R13, !PT ;  /* 0x0000000d040da209 */ /* 0x000fe40007800000 */
[----:B------:R-:W-:-:S02]  /*27c0*/  ISETP.GE.U32.AND P2, PT, R0, R7, PT ;  /* 0x000000070000720c */ /* 0x000fc40003f46070 */
[----:B------:R-:W-:Y:S02]  /*27d0*/  @!P3 FMNMX R13, R4, R13, !PT ;  /* 0x0000000d040db209 */ /* 0x000fe40007800000 */
[----:B------:R-:W-:Y:S01]  /*27e0*/  ISETP.GE.U32.AND P3, PT, R0, R11, PT ;  /* 0x0000000b0000720c */ /* 0x000fe20003f66070 */
[C---:B------:R-:W-:Y:S01]  /*27f0*/  VIADD R11, R9.reuse, 0xe ;  /* 0x0000000e090b7836 */ /* 0x040fe20000000000 */
[C---:B------:R-:W-:Y:S02]  /*2800*/  IADD3 R7, PT, PT, R9.reuse, 0xc, RZ ;  /* 0x0000000c09077810 */ /* 0x040fe40007ffe0ff */
[----:B------:R-:W-:Y:S02]  /*2810*/  @!P4 FMNMX R13, R4, R13, !PT ;  /* 0x0000000d040dc209 */ /* 0x000fe40007800000 */
[----:B------:R-:W-:Y:S01]  /*2820*/  ISETP.GT.U32.AND P4, PT, R0, R7, PT ;  /* 0x000000070000720c */ /* 0x000fe20003f84070 */
[----:B------:R-:W-:Y:S01]  /*2830*/  VIADD R7, R9, 0xf ;  /* 0x0000000f09077836 */ /* 0x000fe20000000000 */
[----:B------:R-:W-:-:S02]  /*2840*/  @!P1 FMNMX R13, R4, R13, !PT ;  /* 0x0000000d040d9209 */ /* 0x000fc40007800000 */
[----:B------:R-:W-:Y:S02]  /*2850*/  ISETP.GE.U32.AND P1, PT, R0, R11, PT ;  /* 0x0000000b0000720c */ /* 0x000fe40003f26070 */
[C---:B------:R-:W-:Y:S02]  /*2860*/  @!P2 FMNMX R13, R4.reuse, R13, !PT ;  /* 0x0000000d040da209 */ /* 0x040fe40007800000 */
[----:B------:R-:W-:Y:S02]  /*2870*/  IADD3 R9, PT, PT, R9, 0x10, RZ ;  /* 0x0000001009097810 */ /* 0x000fe40007ffe0ff */
[----:B------:R-:W-:Y:S02]  /*2880*/  @!P3 FMNMX R13, R4, R13, !PT ;  /* 0x0000000d040db209 */ /* 0x000fe40007800000 */
[----:B------:R-:W-:Y:S02]  /*2890*/  ISETP.GE.U32.AND P2, PT, R0, R7, PT ;  /* 0x000000070000720c */ /* 0x000fe40003f46070 */
[----:B------:R-:W-:-:S04]  /*28a0*/  @!P4 FMNMX R13, R4, R13, !PT ;  /* 0x0000000d040dc209 */ /* 0x000fc80007800000 */
[----:B------:R-:W-:Y:S02]  /*28b0*/  @!P1 FMNMX R13, R4, R13, !PT ;  /* 0x0000000d040d9209 */ /* 0x000fe40007800000 */
[----:B------:R-:W-:-:S05]  /*28c0*/  ISETP.GE.AND P1, PT, R9, UR5, PT ;  /* 0x0000000509007c0c */ /* 0x000fca000bf26270 */
[----:B------:R-:W-:-:S05]  /*28d0*/  @!P2 FMNMX R13, R4, R13, !PT ;  /* 0x0000000d040da209 */ /* 0x000fca0007800000 */
[----:B------:R-:W-:-:S03]  /*28e0*/  IMAD.MOV.U32 R7, RZ, RZ, R13 ;  /* 0x000000ffff077224 */ /* 0x000fc600078e000d */
[----:B------:R-:W-:Y:S05]  /*28f0*/  @!P1 BRA `(.L_x_23) ;  /* 0xfffffffc00609947 */ /* 0x000fea000383ffff */
.L_x_22:
[----:B------:R-:W-:-:S04]  /*2900*/  IADD3 R8, PT, PT, -R9, UR4, RZ ;  /* 0x0000000409087c10 */ /* 0x000fc8000fffe1ff */
[----:B------:R-:W-:-:S13]  /*2910*/  ISETP.GT.AND P1, PT, R8, 0x4, PT ;  /* 0x000000040800780c */ /* 0x000fda0003f24270 */
[----:B------:R-:W-:Y:S05]  /*2920*/  @!P1 BRA `(.L_x_24) ;  /* 0x00000000004c9947 */ /* 0x000fea0003800000 */
[C---:B------:R-:W-:Y:S01]  /*2930*/  VIADD R11, R9.reuse, 0x2 ;  /* 0x00000002090b7836 */ /* 0x040fe20000000000 */
[C---:B------:R-:W-:Y:S02]  /*2940*/  ISETP.GT.U32.AND P0, PT, R0.reuse, R9, PT ;  /* 0x000000090000720c */ /* 0x040fe40003f04070 */
[C---:B------:R-:W-:Y:S02]  /*2950*/  IADD3 R13, PT, PT, R9.reuse, 0x3, RZ ;  /* 0x00000003090d7810 */ /* 0x040fe40007ffe0ff */
[C---:B------:R-:W-:Y:S01]  /*2960*/  ISETP.GE.U32.AND P2, PT, R0.reuse, R11, PT ;  /* 0x0000000b0000720c */ /* 0x040fe20003f46070 */
[C---:B------:R-:W-:Y:S01]  /*2970*/  VIADD R11, R9.reuse, 0x4 ;  /* 0x00000004090b7836 */ /* 0x040fe20000000000 */
[----:B------:R-:W-:Y:S01]  /*2980*/  ISETP.GE.U32.AND P3, PT, R0, R13, PT ;  /* 0x0000000d0000720c */ /* 0x000fe20003f66070 */
[----:B------:R-:W-:-:S03]  /*2990*/  VIADD R13, R9, 0x6 ;  /* 0x00000006090d7836 */ /* 0x000fc60000000000 */
[C---:B------:R-:W-:Y:S02]  /*29a0*/  ISETP.GT.U32.AND P1, PT, R0.reuse, R11, PT ;  /* 0x0000000b0000720c */ /* 0x040fe40003f24070 */
[----:B------:R-:W-:Y:S02]  /*29b0*/  ISETP.GE.U32.AND P4, PT, R0, R13, PT ;  /* 0x0000000d0000720c */ /* 0x000fe40003f86070 */
[C---:B------:R-:W-:Y:S02]  /*29c0*/  @!P0 FMNMX R7, R4.reuse, R7, !PT ;  /* 0x0000000704078209 */ /* 0x040fe40007800000 */
[C---:B------:R-:W-:Y:S01]  /*29d0*/  IADD3 R11, PT, PT, R9.reuse, 0x7, RZ ;  /* 0x00000007090b7810 */ /* 0x040fe20007ffe0ff */
[----:B------:R-:W-:Y:S01]  /*29e0*/  VIADD R9, R9, 0x8 ;  /* 0x0000000809097836 */ /* 0x000fe20000000000 */
[----:B------:R-:W-:Y:S02]  /*29f0*/  @!P2 FMNMX R7, R4, R7, !PT ;  /* 0x000000070407a209 */ /* 0x000fe40007800000 */
[----:B------:R-:W-:-:S02]  /*2a00*/  ISETP.GE.U32.AND P2, PT, R0, R11, PT ;  /* 0x0000000b0000720c */ /* 0x000fc40003f46070 */
[C---:B------:R-:W-:Y:S02]  /*2a10*/  @!P3 FMNMX R7, R4.reuse, R7, !PT ;  /* 0x000000070407b209 */ /* 0x040fe40007800000 */
[----:B------:R-:W-:Y:S02]  /*2a20*/  PLOP3.LUT P0, PT, PT, PT, PT, 0x8, 0x80 ;  /* 0x000000000080781c */ /* 0x000fe40003f0e170 */
[----:B------:R-:W-:-:S04]  /*2a30*/  @!P1 FMNMX R7, R4, R7, !PT ;  /* 0x0000000704079209 */ /* 0x000fc80007800000 */
[----:B------:R-:W-:-:S04]  /*2a40*/  @!P4 FMNMX R7, R4, R7, !PT ;  /* 0x000000070407c209 */ /* 0x000fc80007800000 */
[----:B------:R-:W-:-:S07]  /*2a50*/  @!P2 FMNMX R7, R4, R7, !PT ;  /* 0x000000070407a209 */ /* 0x000fce0007800000 */
.L_x_24:
[----:B------:R-:W-:-:S13]  /*2a60*/  ISETP.EQ.AND P1, PT, R9, UR4, PT ;  /* 0x0000000409007c0c */ /* 0x000fda000bf22270 */
[----:B------:R-:W-:Y:S05]  /*2a70*/  @!P0 BRA P1, `(.L_x_20) ;  /* 0x00000000002c8947 */ /* 0x000fea0000800000 */
.L_x_21:
[----:B------:R-:W-:Y:S01]  /*2a80*/  ISETP.GT.U32.AND P0, PT, R0, R9, PT ;  /* 0x000000090000720c */ /* 0x000fe20003f04070 */
[C---:B------:R-:W-:Y:S01]  /*2a90*/  VIADD R11, R9.reuse, 0x2 ;  /* 0x00000002090b7836 */ /* 0x040fe20000000000 */
[C---:B------:R-:W-:Y:S01]  /*2aa0*/  IADD3 R13, PT, PT, R9.reuse, 0x3, RZ ;  /* 0x00000003090d7810 */ /* 0x040fe20007ffe0ff */
[----:B------:R-:W-:-:S03]  /*2ab0*/  VIADD R9, R9, 0x4 ;  /* 0x0000000409097836 */ /* 0x000fc60000000000 */
[C---:B------:R-:W-:Y:S02]  /*2ac0*/  ISETP.GE.U32.AND P1, PT, R0.reuse, R11, PT ;  /* 0x0000000b0000720c */ /* 0x040fe40003f26070 */
[----:B------:R-:W-:-:S05]  /*2ad0*/  ISETP.GE.U32.AND P2, PT, R0, R13, PT ;  /* 0x0000000d0000720c */ /* 0x000fca0003f46070 */
[----:B------:R-:W-:Y:S02]  /*2ae0*/  @!P0 FMNMX R7, R4, R7, !PT ;  /* 0x0000000704078209 */ /* 0x000fe40007800000 */
[----:B------:R-:W-:-:S04]  /*2af0*/  ISETP.NE.AND P0, PT, R9, UR4, PT ;  /* 0x0000000409007c0c */ /* 0x000fc8000bf05270 */
[----:B------:R-:W-:-:S04]  /*2b00*/  @!P1 FMNMX R7, R4, R7, !PT ;  /* 0x0000000704079209 */ /* 0x000fc80007800000 */
[----:B------:R-:W-:-:S05]  /*2b10*/  @!P2 FMNMX R7, R4, R7, !PT ;  /* 0x000000070407a209 */ /* 0x000fca0007800000 */
[----:B------:R-:W-:Y:S05]  /*2b20*/  @P0 BRA `(.L_x_21) ;  /* 0xfffffffc00d40947 */ /* 0x000fea000383ffff */
.L_x_20:
[----:B------:R-:W-:-:S09]  /*2b30*/  UISETP.NE.AND UP0, UPT, UR7, URZ, UPT ;  /* 0x000000ff0700728c */ /* 0x000fd2000bf05270 */
[----:B------:R-:W-:Y:S05]  /*2b40*/  BRA.U !UP0, `(.L_x_18) ;  /* 0x00000001081c7547 */ /* 0x000fea000b800000 */
[----:B------:R-:W-:-:S05]  /*2b50*/  UMOV UR5, URZ ;  /* 0x000000ff00057c82 */ /* 0x000fca0008000000 */
.L_x_25:
[----:B------:R-:W-:Y:S01]  /*2b60*/  UIADD3 UR5, UPT, UPT, UR5, 0x1, URZ ;  /* 0x0000000105057890 */ /* 0x000fe2000fffe0ff */
[----:B------:R-:W-:Y:S01]  /*2b70*/  ISETP.GE.U32.AND P0, PT, R0, UR4, PT ;  /* 0x0000000400007c0c */ /* 0x000fe2000bf06070 */
[----:B------:R-:W-:Y:S02]  /*2b80*/  UIADD3 UR4, UPT, UPT, UR4, 0x1, URZ ;  /* 0x0000000104047890 */ /* 0x000fe4000fffe0ff */
[----:B------:R-:W-:-:S10]  /*2b90*/  UISETP.NE.AND UP0, UPT, UR5, UR7, UPT ;  /* 0x000000070500728c */ /* 0x000fd4000bf05270 */
[----:B------:R-:W-:Y:S01]  /*2ba0*/  @!P0 FMNMX R7, R4, R7, !PT ;  /* 0x0000000704078209 */ /* 0x000fe20007800000 */
[----:B------:R-:W-:Y:S06]  /*2bb0*/  BRA.U UP0, `(.L_x_25) ;  /* 0xfffffffd00e87547 */ /* 0x000fec000b83ffff */
.L_x_18:
[----:B------:R-:W0:Y:S02]  /*2bc0*/  LDC R11, c[0x0][0x3a8] ;  /* 0x0000ea00ff0b7b82 */ /* 0x000e240000000800 */
[----:B0-----:R-:W-:-:S13]  /*2bd0*/  ISETP.GE.AND P0, PT, R11, 0x1, PT ;  /* 0x000000010b00780c */ /* 0x001fda0003f06270 */
[----:B------:R-:W-:Y:S05]  /*2be0*/  @!P0 BRA `(.L_x_26) ;  /* 0x0000001000e88947 */ /* 0x000fea0003800000 */
[C---:B------:R-:W-:Y:S01]  /*2bf0*/  VIADD R8, R11.reuse, 0xffffffff ;  /* 0xffffffff0b087836 */ /* 0x040fe20000000000 */
[C---:B------:R-:W-:Y:S01]  /*2c00*/  LOP3.LUT R9, R11.reuse, 0x7ffffff0, RZ, 0xc0, !PT ;  /* 0x7ffffff00b097812 */ /* 0x040fe200078ec0ff */
[----:B------:R-:W-:Y:S01]  /*2c10*/  HFMA2 R20, -RZ, RZ, 0, 0 ;  /* 0x00000000ff147431 */ /* 0x000fe200000001ff */
[C---:B------:R-:W-:Y:S01]  /*2c20*/  LOP3.LUT R10, R11.reuse, 0x7, RZ, 0xc0, !PT ;  /* 0x000000070b0a7812 */ /* 0x040fe200078ec0ff */
[----:B------:R-:W-:Y:S01]  /*2c30*/  UMOV UR4, URZ ;  /* 0x000000ff00047c82 */ /* 0x000fe20008000000 */
[----:B------:R-:W-:Y:S01]  /*2c40*/  ISETP.GE.U32.AND P0, PT, R8, 0xf, PT ;  /* 0x0000000f0800780c */ /* 0x000fe20003f06070 */
[----:B------:R-:W-:Y:S01]  /*2c50*/  IMAD.MOV R21, RZ, RZ, -R9 ;  /* 0x000000ffff157224 */ /* 0x000fe200078e0a09 */
[C---:B------:R-:W-:Y:S02]  /*2c60*/  LOP3.LUT R8, R11.reuse, 0xf, RZ, 0xc0, !PT ;  /* 0x0000000f0b087812 */ /* 0x040fe400078ec0ff */
[----:B------:R-:W-:-:S09]  /*2c70*/  LOP3.LUT R11, R11, 0x3, RZ, 0xc0, !PT ;  /* 0x000000030b0b7812 */ /* 0x000fd200078ec0ff */
.L_x_35:
[----:B------:R-:W-:Y:S01]  /*2c80*/  ISETP.GE.U32.AND P1, PT, R0, UR4, PT ;  /* 0x0000000400007c0c */ /* 0x000fe2000bf26070 */
[----:B------:R-:W-:-:S12]  /*2c90*/  BSSY.RECONVERGENT B0, `(.L_x_27) ;  /* 0x000012a000007945 */ /* 0x000fd80003800200 */
[----:B------:R-:W-:Y:S05]  /*2ca0*/  @P1 BRA `(.L_x_28) ;  /* 0x0000001000a01947 */ /* 0x000fea0003800000 */
[----:B------:R-:W0:Y:S01]  /*2cb0*/  LDC R22, c[0x0][0x3a8] ;  /* 0x0000ea00ff167b82 */ /* 0x000e220000000800 */
[----:B------:R-:W-:Y:S01]  /*2cc0*/  IMAD.MOV.U32 R23, RZ, RZ, RZ ;  /* 0x000000ffff177224 */ /* 0x000fe200078e00ff */
[----:B------:R-:W-:Y:S01]  /*2cd0*/  MOV R24, R4 ;  /* 0x0000000400187202 */ /* 0x000fe20000000f00 */
[----:B0-----:R-:W-:Y:S01]  /*2ce0*/  IMAD R22, R22, UR4, R5 ;  /* 0x0000000416167c24 */ /* 0x001fe2000f8e0205 */
[----:B------:R-:W-:Y:S06]  /*2cf0*/  @!P0 BRA `(.L_x_29) ;  /* 0x0000000400d48947 */ /* 0x000fec0003800000 */
[----:B------:R-:W0:Y:S01]  /*2d00*/  LDC.64 R12, c[0x0][0x388] ;  /* 0x0000e200ff0c7b82 */ /* 0x000e220000000a00 */
[----:B------:R-:W1:Y:S01]  /*2d10*/  LDCU.64 UR6, c[0x0][0x380] ;  /* 0x00007000ff0677ac */ /* 0x000e620008000a00 */
[----:B------:R-:W-:Y:S01]  /*2d20*/  IMAD.MOV.U32 R16, RZ, RZ, R21 ;  /* 0x000000ffff107224 */ /* 0x000fe200078e0015 */
[----:B------:R-:W-:Y:S02]  /*2d30*/  MOV R24, R4 ;  /* 0x0000000400187202 */ /* 0x000fe40000000f00 */
[----:B-1----:R-:W-:-:S04]  /*2d40*/  LEA R14, P1, R6, UR6, 0x2 ;  /* 0x00000006060e7c11 */ /* 0x002fc8000f8210ff */
[----:B------:R-:W-:Y:S01]  /*2d50*/  IADD3 R14, P2, PT, R14, 0x20, RZ ;  /* 0x000000200e0e7810 */ /* 0x000fe20007f5e0ff */
[----:B0-----:R-:W-:Y:S01]  /*2d60*/  IMAD.WIDE.U32 R12, R22, 0x4, R12 ;  /* 0x00000004160c7825 */ /* 0x001fe200078e000c */
[----:B------:R-:W-:Y:S02]  /*2d70*/  LEA.HI.X R15, R6, UR7, RZ, 0x2, P1 ;  /* 0x00000007060f7c11 */ /* 0x000fe400088f14ff */
[----:B------:R-:W-:-:S03]  /*2d80*/  IADD3 R12, P3, PT, R12, 0x20, RZ ;  /* 0x000000200c0c7810 */ /* 0x000fc60007f7e0ff */
[----:B------:R-:W-:Y:S02]  /*2d90*/  IMAD.X R15, RZ, RZ, R15, P2 ;  /* 0x000000ffff0f7224 */ /* 0x000fe400010e060f */
[----:B------:R-:W-:-:S08]  /*2da0*/  IMAD.X R13, RZ, RZ, R13, P3 ;  /* 0x000000ffff0d7224 */ /* 0x000fd000018e060d */
.L_x_30:
[----:B------:R-:W2:Y:S04]  /*2db0*/  LDG.E R17, desc[UR12][R14.64+-0x20] ;  /* 0xffffe00c0e117981 */ /* 0x000ea8000c1e1900 */
[----:B------:R-:W2:Y:S04]  /*2dc0*/  LDG.E R18, desc[UR12][R12.64+-0x20] ;  /* 0xffffe00c0c127981 */ /* 0x000ea8000c1e1900 */
[----:B------:R-:W3:Y:S04]  /*2dd0*/  LDG.E R19, desc[UR12][R14.64+-0x1c] ;  /* 0xffffe40c0e137981 */ /* 0x000ee8000c1e1900 */
[----:B------:R-:W3:Y:S01]  /*2de0*/  LDG.E R26, desc[UR12][R12.64+-0x1c] ;  /* 0xffffe40c0c1a7981 */ /* 0x000ee2000c1e1900 */
[----:B--2---:R-:W-:-:S03]  /*2df0*/  F2FP.BF16.F32.PACK_AB R23, R18, R17 ;  /* 0x000000111217723e */ /* 0x004fc600000010ff */
[----:B------:R-:W2:Y:S04]  /*2e00*/  LDG.E R18, desc[UR12][R14.64+-0x14] ;  /* 0xffffec0c0e127981 */ /* 0x000ea8000c1e1900 */
[----:B------:R-:W4:Y:S01]  /*2e10*/  LDG.E R17, desc[UR12][R14.64+-0x18] ;  /* 0xffffe80c0e117981 */ /* 0x000f22000c1e1900 */
[----:B---3--:R-:W-:-:S03]  /*2e20*/  F2FP.BF16.F32.PACK_AB R25, R26, R19 ;  /* 0x000000131a19723e */ /* 0x008fc600000010ff */
[----:B------:R-:W2:Y:S04]  /*2e30*/  LDG.E R19, desc[UR12][R12.64+-0x14] ;  /* 0xffffec0c0c137981 */ /* 0x000ea8000c1e1900 */
[----:B------:R-:W4:Y:S01]  /*2e40*/  LDG.E R26, desc[UR12][R12.64+-0x18] ;  /* 0xffffe80c0c1a7981 */ /* 0x000f22000c1e1900 */
[----:B------:R-:W-:Y:S02]  /*2e50*/  HMUL2.BF16_V2 R23, R23.H0_H0, R23.H1_H1 ;  /* 0x3000001717177232 */ /* 0x000fe40000200800 */
[----:B------:R-:W-:-:S03]  /*2e60*/  HMUL2.BF16_V2 R25, R25.H0_H0, R25.H1_H1 ;  /* 0x3000001919197232 */ /* 0x000fc60000200800 */
[----:B------:R-:W-:Y:S02]  /*2e70*/  IMAD.U32 R23, R23, 0x10000, RZ ;  /* 0x0001000017177824 */ /* 0x000fe400078e00ff */
[----:B------:R-:W-:Y:S02]  /*2e80*/  SHF.L.U32 R25, R25, 0x10, RZ ;  /* 0x0000001019197819 */ /* 0x000fe400000006ff */
[----:B------:R-:W-:Y:S02]  /*2e90*/  FFMA R24, R23, R3, R24 ;  /* 0x0000000317187223 */ /* 0x000fe40000000018 */
[----:B------:R-:W3:Y:S01]  /*2ea0*/  LDG.E R23, desc[UR12][R12.64+-0x10] ;  /* 0xfffff00c0c177981 */ /* 0x000ee2000c1e1900 */
[----:B--2---:R-:W-:-:S03]  /*2eb0*/  F2FP.BF16.F32.PACK_AB R27, R19, R18 ;  /* 0x00000012131b723e */ /* 0x004fc600000010ff */
[----:B------:R-:W2:Y:S04]  /*2ec0*/  LDG.E R18, desc[UR12][R14.64+-0xc] ;  /* 0xfffff40c0e127981 */ /* 0x000ea8000c1e1900 */
[----:B------:R-:W2:Y:S01]  /*2ed0*/  LDG.E R19, desc[UR12][R12.64+-0xc] ;  /* 0xfffff40c0c137981 */ /* 0x000ea2000c1e1900 */
[----:B----4-:R-:W-:Y:S01]  /*2ee0*/  F2FP.BF16.F32.PACK_AB R17, R26, R17 ;  /* 0x000000111a11723e */ /* 0x010fe200000010ff */
[----:B------:R-:W-:Y:S02]  /*2ef0*/  FFMA R26, R25, R3, R24 ;  /* 0x00000003191a7223 */ /* 0x000fe40000000018 */
[----:B------:R-:W3:Y:S02]  /*2f00*/  LDG.E R24, desc[UR12][R14.64+-0x10] ;  /* 0xfffff00c0e187981 */ /* 0x000ee4000c1e1900 */
[----:B------:R-:W-:-:S05]  /*2f10*/  HMUL2.BF16_V2 R17, R17.H0_H0, R17.H1_H1 ;  /* 0x3000001111117232 */ /* 0x000fca0000200800 */
[----:B------:R-:W-:Y:S02]  /*2f20*/  IMAD.U32 R17, R17, 0x10000, RZ ;  /* 0x0001000011117824 */ /* 0x000fe400078e00ff */
[----:B------:R-:W-:Y:S02]  /*2f30*/  HMUL2.BF16_V2 R25, R27.H0_H0, R27.H1_H1 ;  /* 0x3000001b1b197232 */ /* 0x000fe40000200800 */
[----:B------:R-:W-:Y:S02]  /*2f40*/  FFMA R26, R17, R3, R26 ;  /* 0x00000003111a7223 */ /* 0x000fe4000000001a */
[----:B------:R-:W4:Y:S01]  /*2f50*/  LDG.E R17, desc[UR12][R14.64+-0x4] ;  /* 0xfffffc0c0e117981 */ /* 0x000f22000c1e1900 */
[----:B--2---:R-:W-:-:S03]  /*2f60*/  F2FP.BF16.F32.PACK_AB R27, R19, R18 ;  /* 0x00000012131b723e */ /* 0x004fc600000010ff */
[----:B------:R-:W4:Y:S01]  /*2f70*/  LDG.E R18, desc[UR12][R12.64+-0x4] ;  /* 0xfffffc0c0c127981 */ /* 0x000f22000c1e1900 */
[----:B---3--:R-:W-:-:S03]  /*2f80*/  F2FP.BF16.F32.PACK_AB R23, R23, R24 ;  /* 0x000000181717723e */ /* 0x008fc600000010ff */
[----:B------:R-:W2:Y:S04]  /*2f90*/  LDG.E R24, desc[UR12][R14.64+-0x8] ;  /* 0xfffff80c0e187981 */ /* 0x000ea8000c1e1900 */
[----:B------:R-:W2:Y:S01]  /*2fa0*/  LDG.E R19, desc[UR12][R12.64+-0x8] ;  /* 0xfffff80c0c137981 */ /* 0x000ea2000c1e1900 */
[----:B------:R-:W-:Y:S02]  /*2fb0*/  IMAD.U32 R25, R25, 0x10000, RZ ;  /* 0x0001000019197824 */ /* 0x000fe400078e00ff */
[----:B------:R-:W-:Y:S02]  /*2fc0*/  HMUL2.BF16_V2 R23, R23.H0_H0, R23.H1_H1 ;  /* 0x3000001717177232 */ /* 0x000fe40000200800 */
[----:B------:R-:W-:Y:S01]  /*2fd0*/  FFMA R26, R25, R3, R26 ;  /* 0x00000003191a7223 */ /* 0x000fe2000000001a */
[----:B------:R-:W-:-:S02]  /*2fe0*/  HMUL2.BF16_V2 R25, R27.H0_H0, R27.H1_H1 ;  /* 0x3000001b1b197232 */ /* 0x000fc40000200800 */
[----:B------:R-:W-:-:S05]  /*2ff0*/  SHF.L.U32 R23, R23, 0x10, RZ ;  /* 0x0000001017177819 */ /* 0x000fca00000006ff */
[----:B------:R-:W-:Y:S02]  /*3000*/  FFMA R26, R23, R3, R26 ;  /* 0x00000003171a7223 */ /* 0x000fe4000000001a */
[----:B------:R-:W3:Y:S01]  /*3010*/  LDG.E R23, desc[UR12][R12.64] ;  /* 0x0000000c0c177981 */ /* 0x000ee2000c1e1900 */
[----:B----4-:R-:W-:-:S03]  /*3020*/  F2FP.BF16.F32.PACK_AB R27, R18, R17 ;  /* 0x00000011121b723e */ /* 0x010fc600000010ff */
[----:B------:R-:W4:Y:S04]  /*3030*/  LDG.E R17, desc[UR12][R14.64+0x4] ;  /* 0x0000040c0e117981 */ /* 0x000f28000c1e1900 */
[----:B------:R-:W4:Y:S01]  /*3040*/  LDG.E R18, desc[UR12][R12.64+0x4] ;  /* 0x0000040c0c127981 */ /* 0x000f22000c1e1900 */
[----:B--2---:R-:W-:-:S03]  /*3050*/  F2FP.BF16.F32.PACK_AB R19, R19, R24 ;  /* 0x000000181313723e */ /* 0x004fc600000010ff */
[----:B------:R-:W3:Y:S01]  /*3060*/  LDG.E R24, desc[UR12][R14.64] ;  /* 0x0000000c0e187981 */ /* 0x000ee2000c1e1900 */
[----:B------:R-:W-:Y:S02]  /*3070*/  IMAD.U32 R25, R25, 0x10000, RZ ;  /* 0x0001000019197824 */ /* 0x000fe400078e00ff */
[----:B------:R-:W-:Y:S02]  /*3080*/  HMUL2.BF16_V2 R19, R19.H0_H0, R19.H1_H1 ;  /* 0x3000001313137232 */ /* 0x000fe40000200800 */
[----:B------:R-:W-:Y:S01]  /*3090*/  FFMA R26, R25, R3, R26 ;  /* 0x00000003191a7223 */ /* 0x000fe2000000001a */
[----:B------:R-:W-:Y:S02]  /*30a0*/  HMUL2.BF16_V2 R25, R27.H0_H0, R27.H1_H1 ;  /* 0x3000001b1b197232 */ /* 0x000fe40000200800 */
[----:B------:R-:W-:-:S04]  /*30b0*/  IMAD.U32 R19, R19, 0x10000, RZ ;  /* 0x0001000013137824 */ /* 0x000fc800078e00ff */
[----:B------:R-:W-:Y:S02]  /*30c0*/  FFMA R26, R19, R3, R26 ;  /* 0x00000003131a7223 */ /* 0x000fe4000000001a */
[----:B------:R-:W2:Y:S01]  /*30d0*/  LDG.E R19, desc[UR12][R12.64+0x8] ;  /* 0x0000080c0c137981 */ /* 0x000ea2000c1e1900 */
[----:B----4-:R-:W-:-:S03]  /*30e0*/  F2FP.BF16.F32.PACK_AB R27, R18, R17 ;  /* 0x00000011121b723e */ /* 0x010fc600000010ff */
[----:B------:R-:W4:Y:S04]  /*30f0*/  LDG.E R17, desc[UR12][R14.64+0xc] ;  /* 0x00000c0c0e117981 */ /* 0x000f28000c1e1900 */
[----:B------:R-:W4:Y:S01]  /*3100*/  LDG.E R18, desc[UR12][R12.64+0xc] ;  /* 0x00000c0c0c127981 */ /* 0x000f22000c1e1900 */
[----:B---3--:R-:W-:-:S03]  /*3110*/  F2FP.BF16.F32.PACK_AB R23, R23, R24 ;  /* 0x000000181717723e */ /* 0x008fc600000010ff */
[----:B------:R-:W2:Y:S01]  /*3120*/  LDG.E R24, desc[UR12][R14.64+0x8] ;  /* 0x0000080c0e187981 */ /* 0x000ea2000c1e1900 */
[----:B------:R-:W-:Y:S01]  /*3130*/  SHF.L.U32 R25, R25, 0x10, RZ ;  /* 0x0000001019197819 */ /* 0x000fe200000006ff */
[----:B------:R-:W-:-:S04]  /*3140*/  HMUL2.BF16_V2 R23, R23.H0_H0, R23.H1_H1 ;  /* 0x3000001717177232 */ /* 0x000fc80000200800 */
[----:B------:R-:W-:Y:S01]  /*3150*/  FFMA R26, R25, R3, R26 ;  /* 0x00000003191a7223 */ /* 0x000fe2000000001a */
[----:B------:R-:W-:Y:S02]  /*3160*/  HMUL2.BF16_V2 R25, R27.H0_H0, R27.H1_H1 ;  /* 0x3000001b1b197232 */ /* 0x000fe40000200800 */
[----:B------:R-:W-:-:S04]  /*3170*/  IMAD.U32 R23, R23, 0x10000, RZ ;  /* 0x0001000017177824 */ /* 0x000fc800078e00ff */
        /* <DEDUP_REMOVED lines=11> */
[----:B------:R-:W-:-:S03]  /*3230*/  SHF.L.U32 R19, R19, 0x10, RZ ;  /* 0x0000001013137819 */ /* 0x000fc600000006ff */
[----:B------:R-:W-:Y:S02]  /*3240*/  IMAD.U32 R25, R25, 0x10000, RZ ;  /* 0x0001000019197824 */ /* 0x000fe400078e00ff */
[----:B------:R-:W-:Y:S01]  /*3250*/  FFMA R26, R19, R3, R26 ;  /* 0x00000003131a7223 */ /* 0x000fe2000000001a */
[----:B----4-:R-:W-:-:S03]  /*3260*/  F2FP.BF16.F32.PACK_AB R19, R18, R17 ;  /* 0x000000111213723e */ /* 0x010fc600000010ff */
[----:B------:R-:W-:Y:S01]  /*3270*/  FFMA R18, R25, R3, R26 ;  /* 0x0000000319127223 */ /* 0x000fe2000000001a */
[----:B------:R-:W2:Y:S04]  /*3280*/  LDG.E R17, desc[UR12][R14.64+0x1c] ;  /* 0x00001c0c0e117981 */ /* 0x000ea8000c1e1900 */
[----:B------:R0:W4:Y:S01]  /*3290*/  LDG.E R25, desc[UR12][R14.64+0x18] ;  /* 0x0000180c0e197981 */ /* 0x000122000c1e1900 */
[----:B---3--:R-:W-:-:S03]  /*32a0*/  F2FP.BF16.F32.PACK_AB R23, R23, R24 ;  /* 0x000000181717723e */ /* 0x008fc600000010ff */
[----:B------:R-:W4:Y:S04]  /*32b0*/  LDG.E R26, desc[UR12][R12.64+0x18] ;  /* 0x0000180c0c1a7981 */ /* 0x000f28000c1e1900 */
[----:B------:R1:W2:Y:S01]  /*32c0*/  LDG.E R24, desc[UR12][R12.64+0x1c] ;  /* 0x00001c0c0c187981 */ /* 0x0002a2000c1e1900 */
[----:B------:R-:W-:Y:S02]  /*32d0*/  HMUL2.BF16_V2 R23, R23.H0_H0, R23.H1_H1 ;  /* 0x3000001717177232 */ /* 0x000fe40000200800 */
[----:B------:R-:W-:Y:S02]  /*32e0*/  VIADD R16, R16, 0x10 ;  /* 0x0000001010107836 */ /* 0x000fe40000000000 */
[----:B------:R-:W-:Y:S02]  /*32f0*/  HMUL2.BF16_V2 R19, R19.H0_H0, R19.H1_H1 ;  /* 0x3000001313137232 */ /* 0x000fe40000200800 */
[----:B------:R-:W-:Y:S01]  /*3300*/  IMAD.U32 R23, R23, 0x10000, RZ ;  /* 0x0001000017177824 */ /* 0x000fe200078e00ff */
[----:B------:R-:W-:-:S02]  /*3310*/  ISETP.NE.AND P1, PT, R16, RZ, PT ;  /* 0x000000ff1000720c */ /* 0x000fc40003f25270 */
[----:B------:R-:W-:Y:S01]  /*3320*/  SHF.L.U32 R19, R19, 0x10, RZ ;  /* 0x0000001013137819 */ /* 0x000fe200000006ff */
[----:B------:R-:W-:-:S04]  /*3330*/  FFMA R18, R23, R3, R18 ;  /* 0x0000000317127223 */ /* 0x000fc80000000012 */
[----:B------:R-:W-:Y:S01]  /*3340*/  FFMA R18, R19, R3, R18 ;  /* 0x0000000313127223 */ /* 0x000fe20000000012 */
[----:B0-----:R-:W-:Y:S02]  /*3350*/  IADD3 R14, P2, PT, R14, 0x40, RZ ;  /* 0x000000400e0e7810 */ /* 0x001fe40007f5e0ff */
[----:B-1----:R-:W-:-:S03]  /*3360*/  IADD3 R12, P3, PT, R12, 0x40, RZ ;  /* 0x000000400c0c7810 */ /* 0x002fc60007f7e0ff */
[----:B------:R-:W-:Y:S02]  /*3370*/  IMAD.X R15, RZ, RZ, R15, P2 ;  /* 0x000000ffff0f7224 */ /* 0x000fe400010e060f */
[----:B------:R-:W-:Y:S01]  /*3380*/  IMAD.X R13, RZ, RZ, R13, P3 ;  /* 0x000000ffff0d7224 */ /* 0x000fe200018e060d */
[----:B----4-:R-:W-:Y:S02]  /*3390*/  F2FP.BF16.F32.PACK_AB R25, R26, R25 ;  /* 0x000000191a19723e */ /* 0x010fe400000010ff */
[----:B--2---:R-:W-:-:S03]  /*33a0*/  F2FP.BF16.F32.PACK_AB R17, R24, R17 ;  /* 0x000000111811723e */ /* 0x004fc600000010ff */
[----:B------:R-:W-:Y:S02]  /*33b0*/  HMUL2.BF16_V2 R25, R25.H0_H0, R25.H1_H1 ;  /* 0x3000001919197232 */ /* 0x000fe40000200800 */
[----:B------:R-:W-:-:S03]  /*33c0*/  HMUL2.BF16_V2 R23, R17.H0_H0, R17.H1_H1 ;  /* 0x3000001111177232 */ /* 0x000fc60000200800 */
[----:B------:R-:W-:Y:S02]  /*33d0*/  PRMT R17, R25, 0x7610, R17 ;  /* 0x0000761019117816 */ /* 0x000fe40000000011 */
[----:B------:R-:W-:-:S03]  /*33e0*/  PRMT R19, R23, 0x7610, R19 ;  /* 0x0000761017137816 */ /* 0x000fc60000000013 */
[----:B------:R-:W-:Y:S01]  /*33f0*/  IMAD.U32 R17, R17, 0x10000, RZ ;  /* 0x0001000011117824 */ /* 0x000fe200078e00ff */
[----:B------:R-:W-:-:S03]  /*3400*/  SHF.L.U32 R19, R19, 0x10, RZ ;  /* 0x0000001013137819 */ /* 0x000fc600000006ff */
[----:B------:R-:W-:-:S04]  /*3410*/  FFMA R18, R17, R3, R18 ;  /* 0x0000000311127223 */ /* 0x000fc80000000012 */
[----:B------:R-:W-:Y:S01]  /*3420*/  FFMA R24, R19, R3, R18 ;  /* 0x0000000313187223 */ /* 0x000fe20000000012 */
[----:B------:R-:W-:Y:S06]  /*3430*/  @P1 BRA `(.L_x_30) ;  /* 0xfffffff8005c1947 */ /* 0x000fec000383ffff */
[----:B------:R-:W-:-:S07]  /*3440*/  MOV R23, R9 ;  /* 0x0000000900177202 */ /* 0x000fce0000000f00 */
.L_x_29:
[----:B------:R-:W-:-:S13]  /*3450*/  ISETP.NE.AND P1, PT, R8, RZ, PT ;  /* 0x000000ff0800720c */ /* 0x000fda0003f25270 */
[----:B------:R-:W-:Y:S05]  /*3460*/  @!P1 BRA `(.L_x_31) ;  /* 0x0000000800849947 */ /* 0x000fea0003800000 */
[----:B------:R-:W-:Y:S01]  /*3470*/  VIADD R12, R8, 0xffffffff ;  /* 0xffffffff080c7836 */ /* 0x000fe20000000000 */
[----:B------:R-:W-:-:S04]  /*3480*/  ISETP.NE.AND P5, PT, R10, RZ, PT ;  /* 0x000000ff0a00720c */ /* 0x000fc80003fa5270 */
[----:B------:R-:W-:-:S13]  /*3490*/  ISETP.GE.U32.AND P1, PT, R12, 0x7, PT ;  /* 0x000000070c00780c */ /* 0x000fda0003f26070 */
[----:B------:R-:W-:Y:S05]  /*34a0*/  @!P1 BRA `(.L_x_32) ;  /* 0x0000000400189947 */ /* 0x000fea0003800000 */
[----:B------:R-:W0:Y:S01]  /*34b0*/  LDC.64 R18, c[0x0][0x380] ;  /* 0x0000e000ff127b82 */ /* 0x000e220000000a00 */
[----:B------:R-:W1:Y:S01]  /*34c0*/  LDCU.128 UR8, c[0x0][0x380] ;  /* 0x00007000ff0877ac */ /* 0x000e620008000c00 */
[CC--:B------:R-:W-:Y:S01]  /*34d0*/  IADD3 R13, P1, PT, R6.reuse, R23.reuse, RZ ;  /* 0x00000017060d7210 */ /* 0x0c0fe20007f3e0ff */
[----:B------:R-:W-:Y:S01]  /*34e0*/  IMAD.IADD R15, R6, 0x1, R23 ;  /* 0x00000001060f7824 */ /* 0x000fe200078e0217 */
[CC--:B------:R-:W-:Y:S02]  /*34f0*/  IADD3 R25, P3, PT, R22.reuse, R23.reuse, RZ ;  /* 0x0000001716197210 */ /* 0x0c0fe40007f7e0ff */
[----:B------:R-:W-:Y:S01]  /*3500*/  IADD3 R27, PT, PT, R22, R23, RZ ;  /* 0x00000017161b7210 */ /* 0x000fe20007ffe0ff */
[----:B------:R-:W-:Y:S01]  /*3510*/  IMAD.X R28, RZ, RZ, RZ, P1 ;  /* 0x000000ffff1c7224 */ /* 0x000fe200008e06ff */
[----:B------:R-:W2:Y:S01]  /*3520*/  LDC.64 R16, c[0x0][0x388] ;  /* 0x0000e200ff107b82 */ /* 0x000ea20000000a00 */
[----:B------:R-:W-:Y:S01]  /*3530*/  IMAD.X R26, RZ, RZ, RZ, P3 ;  /* 0x000000ffff1a7224 */ /* 0x000fe200018e06ff */
[----:B-1----:R-:W-:-:S02]  /*3540*/  LEA R14, P2, R13, UR8, 0x2 ;  /* 0x000000080d0e7c11 */ /* 0x002fc4000f8410ff */
[----:B------:R-:W-:Y:S01]  /*3550*/  LEA R12, P4, R25, UR10, 0x2 ;  /* 0x0000000a190c7c11 */ /* 0x000fe2000f8810ff */
[----:B0-----:R-:W-:Y:S01]  /*3560*/  IMAD.WIDE.U32 R18, R15, 0x4, R18 ;  /* 0x000000040f127825 */ /* 0x001fe200078e0012 */
[----:B------:R-:W-:Y:S02]  /*3570*/  LEA.HI.X R15, R13, UR9, R28, 0x2, P2 ;  /* 0x000000090d0f7c11 */ /* 0x000fe400090f141c */
[----:B------:R-:W-:-:S03]  /*3580*/  LEA.HI.X R13, R25, UR11, R26, 0x2, P4 ;  /* 0x0000000b190d7c11 */ /* 0x000fc6000a0f141a */
[----:B------:R-:W3:Y:S01]  /*3590*/  LDG.E R25, desc[UR12][R14.64+0x4] ;  /* 0x0000040c0e197981 */ /* 0x000ee2000c1e1900 */
[----:B--2---:R-:W-:-:S03]  /*35a0*/  IMAD.WIDE.U32 R16, R27, 0x4, R16 ;  /* 0x000000041b107825 */ /* 0x004fc600078e0010 */
[----:B------:R-:W3:Y:S04]  /*35b0*/  LDG.E R26, desc[UR12][R12.64+0x4] ;  /* 0x0000040c0c1a7981 */ /* 0x000ee8000c1e1900 */
[----:B------:R3:W2:Y:S04]  /*35c0*/  LDG.E R18, desc[UR12][R18.64] ;  /* 0x0000000c12127981 */ /* 0x0006a8000c1e1900 */
[----:B------:R-:W2:Y:S04]  /*35d0*/  LDG.E R17, desc[UR12][R16.64] ;  /* 0x0000000c10117981 */ /* 0x000ea8000c1e1900 */
[----:B------:R-:W4:Y:S04]  /*35e0*/  LDG.E R27, desc[UR12][R14.64+0x8] ;  /* 0x0000080c0e1b7981 */ /* 0x000f28000c1e1900 */
[----:B------:R-:W4:Y:S04]  /*35f0*/  LDG.E R28, desc[UR12][R12.64+0x8] ;  /* 0x0000080c0c1c7981 */ /* 0x000f28000c1e1900 */
[----:B------:R-:W5:Y:S01]  /*3600*/  LDG.E R29, desc[UR12][R12.64+0x1c] ;  /* 0x00001c0c0c1d7981 */ /* 0x000f62000c1e1900 */
[----:B---3--:R-:W-:-:S03]  /*3610*/  F2FP.BF16.F32.PACK_AB R19, R26, R25 ;  /* 0x000000191a13723e */ /* 0x008fc600000010ff */
[----:B------:R-:W3:Y:S04]  /*3620*/  LDG.E R25, desc[UR12][R14.64+0xc] ;  /* 0x00000c0c0e197981 */ /* 0x000ee8000c1e1900 */
[----:B------:R-:W3:Y:S01]  /*3630*/  LDG.E R26, desc[UR12][R12.64+0xc] ;  /* 0x00000c0c0c1a7981 */ /* 0x000ee2000c1e1900 */
[----:B--2---:R-:W-:-:S05]  /*3640*/  F2FP.BF16.F32.PACK_AB R17, R17, R18 ;  /* 0x000000121111723e */ /* 0x004fca00000010ff */
[----:B------:R-:W-:-:S05]  /*3650*/  HMUL2.BF16_V2 R17, R17.H0_H0, R17.H1_H1 ;  /* 0x3000001111117232 */ /* 0x000fca0000200800 */
[----:B------:R-:W-:Y:S01]  /*3660*/  PRMT R16, R17, 0x7610, R16 ;  /* 0x0000761011107816 */ /* 0x000fe20000000010 */
[----:B------:R-:W-:Y:S02]  /*3670*/  HMUL2.BF16_V2 R18, R19.H0_H0, R19.H1_H1 ;  /* 0x3000001313127232 */ /* 0x000fe40000200800 */
[----:B------:R-:W2:Y:S01]  /*3680*/  LDG.E R19, desc[UR12][R14.64+0x10] ;  /* 0x0000100c0e137981 */ /* 0x000ea2000c1e1900 */
[----:B------:R-:W-:-:S05]  /*3690*/  SHF.L.U32 R17, R16, 0x10, RZ ;  /* 0x0000001010117819 */ /* 0x000fca00000006ff */
[-C--:B------:R-:W-:Y:S01]  /*36a0*/  FFMA R16, R17, R3.reuse, R24 ;  /* 0x0000000311107223 */ /* 0x080fe20000000018 */
[----:B------:R-:W-:Y:S01]  /*36b0*/  IMAD.U32 R17, R18, 0x10000, RZ ;  /* 0x0001000012117824 */ /* 0x000fe200078e00ff */
[----:B------:R-:W5:Y:S03]  /*36c0*/  LDG.E R24, desc[UR12][R14.64+0x1c] ;  /* 0x00001c0c0e187981 */ /* 0x000f66000c1e1900 */
[----:B------:R-:W-:Y:S01]  /*36d0*/  FFMA R16, R17, R3, R16 ;  /* 0x0000000311107223 */ /* 0x000fe20000000010 */
[----:B------:R-:W2:Y:S01]  /*36e0*/  LDG.E R18, desc[UR12][R12.64+0x10] ;  /* 0x0000100c0c127981 */ /* 0x000ea2000c1e1900 */
[----:B----4-:R-:W-:-:S03]  /*36f0*/  F2FP.BF16.F32.PACK_AB R17, R28, R27 ;  /* 0x0000001b1c11723e */ /* 0x010fc600000010ff */
[----:B------:R-:W4:Y:S01]  /*3700*/  LDG.E R27, desc[UR12][R12.64+0x14] ;  /* 0x0000140c0c1b7981 */ /* 0x000f22000c1e1900 */
[----:B---3--:R-:W-:-:S03]  /*3710*/  F2FP.BF16.F32.PACK_AB R25, R26, R25 ;  /* 0x000000191a19723e */ /* 0x008fc600000010ff */
[----:B------:R-:W4:Y:S01]  /*3720*/  LDG.E R26, desc[UR12][R14.64+0x14] ;  /* 0x0000140c0e1a7981 */ /* 0x000f22000c1e1900 */
[----:B--2---:R-:W-:-:S03]  /*3730*/  F2FP.BF16.F32.PACK_AB R19, R18, R19 ;  /* 0x000000131213723e */ /* 0x004fc600000010ff */
[----:B------:R4:W2:Y:S02]  /*3740*/  LDG.E R18, desc[UR12][R14.64+0x18] ;  /* 0x0000180c0e127981 */ /* 0x0008a4000c1e1900 */
[----:B----4-:R-:W-:Y:S02]  /*3750*/  F2FP.BF16.F32.PACK_AB R15, R27, R26 ;  /* 0x0000001a1b0f723e */ /* 0x010fe400000010ff */
[----:B------:R0:W2:Y:S01]  /*3760*/  LDG.E R27, desc[UR12][R12.64+0x18] ;  /* 0x0000180c0c1b7981 */ /* 0x0000a2000c1e1900 */
[----:B------:R-:W-:Y:S02]  /*3770*/  HMUL2.BF16_V2 R17, R17.H0_H0, R17.H1_H1 ;  /* 0x3000001111117232 */ /* 0x000fe40000200800 */
[----:B------:R-:W-:-:S03]  /*3780*/  HMUL2.BF16_V2 R25, R25.H0_H0, R25.H1_H1 ;  /* 0x3000001919197232 */ /* 0x000fc60000200800 */
[----:B------:R-:W-:Y:S02]  /*3790*/  IMAD.U32 R17, R17, 0x10000, RZ ;  /* 0x0001000011117824 */ /* 0x000fe400078e00ff */
[----:B------:R-:W-:Y:S02]  /*37a0*/  HMUL2.BF16_V2 R19, R19.H0_H0, R19.H1_H1 ;  /* 0x3000001313137232 */ /* 0x000fe40000200800 */
[-C--:B------:R-:W-:Y:S01]  /*37b0*/  FFMA R16, R17, R3.reuse, R16 ;  /* 0x0000000311107223 */ /* 0x080fe20000000010 */
[----:B------:R-:W-:Y:S01]  /*37c0*/  PRMT R17, R25, 0x7610, R17 ;  /* 0x0000761019117816 */ /* 0x000fe20000000011 */
[----:B------:R-:W-:Y:S01]  /*37d0*/  HMUL2.BF16_V2 R15, R15.H0_H0, R15.H1_H1 ;  /* 0x3000000f0f0f7232 */ /* 0x000fe20000200800 */
[----:B------:R-:W-:Y:S02]  /*37e0*/  PRMT R14, R19, 0x7610, R14 ;  /* 0x00007610130e7816 */ /* 0x000fe4000000000e */
[----:B------:R-:W-:Y:S02]  /*37f0*/  SHF.L.U32 R17, R17, 0x10, RZ ;  /* 0x0000001011117819 */ /* 0x000fe400000006ff */
[----:B-----5:R-:W-:Y:S01]  /*3800*/  F2FP.BF16.F32.PACK_AB R24, R29, R24 ;  /* 0x000000181d18723e */ /* 0x020fe200000010ff */
[----:B0-----:R-:W-:Y:S01]  /*3810*/  IMAD.U32 R13, R14, 0x10000, RZ ;  /* 0x000100000e0d7824 */ /* 0x001fe200078e00ff */
[----:B------:R-:W-:Y:S01]  /*3820*/  PRMT R12, R15, 0x7610, R12 ;  /* 0x000076100f0c7816 */ /* 0x000fe2000000000c */
[----:B------:R-:W-:-:S02]  /*3830*/  FFMA R16, R17, R3, R16 ;  /* 0x0000000311107223 */ /* 0x000fc40000000010 */
[----:B------:R-:W-:Y:S02]  /*3840*/  HMUL2.BF16_V2 R24, R24.H0_H0, R24.H1_H1 ;  /* 0x3000001818187232 */ /* 0x000fe40000200800 */
[----:B------:R-:W-:Y:S02]  /*3850*/  IMAD.U32 R15, R12, 0x10000, RZ ;  /* 0x000100000c0f7824 */ /* 0x000fe400078e00ff */
[----:B------:R-:W-:Y:S01]  /*3860*/  FFMA R16, R13, R3, R16 ;  /* 0x000000030d107223 */ /* 0x000fe20000000010 */
[----:B------:R-:W-:-:S03]  /*3870*/  PRMT R12, R24, 0x7610, R12 ;  /* 0x00007610180c7816 */ /* 0x000fc6000000000c */
[----:B------:R-:W-:Y:S02]  /*3880*/  FFMA R16, R15, R3, R16 ;  /* 0x000000030f107223 */ /* 0x000fe40000000010 */
[----:B------:R-:W-:Y:S02]  /*3890*/  IMAD.U32 R15, R12, 0x10000, RZ ;  /* 0x000100000c0f7824 */ /* 0x000fe400078e00ff */
[----:B------:R-:W-:Y:S01]  /*38a0*/  VIADD R23, R23, 0x8 ;  /* 0x0000000817177836 */ /* 0x000fe20000000000 */
[----:B--2---:R-:W-:-:S05]  /*38b0*/  F2FP.BF16.F32.PACK_AB R18, R27, R18 ;  /* 0x000000121b12723e */ /* 0x004fca00000010ff */
[----:B------:R-:W-:-:S05]  /*38c0*/  HMUL2.BF16_V2 R18, R18.H0_H0, R18.H1_H1 ;  /* 0x3000001212127232 */ /* 0x000fca0000200800 */
[----:B------:R-:W-:-:S04]  /*38d0*/  PRMT R14, R18, 0x7610, R14 ;  /* 0x00007610120e7816 */ /* 0x000fc8000000000e */
[----:B------:R-:W-:-:S05]  /*38e0*/  SHF.L.U32 R13, R14, 0x10, RZ ;  /* 0x000000100e0d7819 */ /* 0x000fca00000006ff */
[----:B------:R-:W-:-:S04]  /*38f0*/  FFMA R16, R13, R3, R16 ;  /* 0x000000030d107223 */ /* 0x000fc80000000010 */
[----:B------:R-:W-:-:S07]  /*3900*/  FFMA R24, R15, R3, R16 ;  /* 0x000000030f187223 */ /* 0x000fce0000000010 */
.L_x_32:
[----:B------:R-:W-:Y:S05]  /*3910*/  @!P5 BRA `(.L_x_31) ;  /* 0x000000040058d947 */ /* 0x000fea0003800000 */
[----:B------:R-:W-:Y:S02]  /*3920*/  IADD3 R12, PT, PT, R10, -0x1, RZ ;  /* 0xffffffff0a0c7810 */ /* 0x000fe40007ffe0ff */
[----:B------:R-:W-:Y:S02]  /*3930*/  ISETP.NE.AND P5, PT, R11, RZ, PT ;  /* 0x000000ff0b00720c */ /* 0x000fe40003fa5270 */
[----:B------:R-:W-:-:S13]  /*3940*/  ISETP.GE.U32.AND P1, PT, R12, 0x3, PT ;  /* 0x000000030c00780c */ /* 0x000fda0003f26070 */
[----:B------:R-:W-:Y:S05]  /*3950*/  @!P1 BRA `(.L_x_33) ;  /* 0x0000000000ac9947 */ /* 0x000fea0003800000 */
[----:B------:R-:W0:Y:S01]  /*3960*/  LDC.64 R12, c[0x0][0x380] ;  /* 0x0000e000ff0c7b82 */ /* 0x000e220000000a00 */
[----:B------:R-:W1:Y:S01]  /*3970*/  LDCU.128 UR8, c[0x0][0x380] ;  /* 0x00007000ff0877ac */ /* 0x000e620008000c00 */
[--C-:B------:R-:W-:Y:S01]  /*3980*/  IMAD.IADD R25, R6, 0x1, R23.reuse ;  /* 0x0000000106197824 */ /* 0x100fe200078e0217 */
[CC--:B------:R-:W-:Y:S01]  /*3990*/  IADD3 R19, P3, PT, R22.reuse, R23.reuse, RZ ;  /* 0x0000001716137210 */ /* 0x0c0fe20007f7e0ff */
[----:B------:R-:W-:Y:S01]  /*39a0*/  IMAD.IADD R27, R22, 0x1, R23 ;  /* 0x00000001161b7824 */ /* 0x000fe200078e0217 */
[----:B------:R-:W-:-:S03]  /*39b0*/  IADD3 R17, P1, PT, R6, R23, RZ ;  /* 0x0000001706117210 */ /* 0x000fc60007f3e0ff */
[----:B------:R-:W2:Y:S01]  /*39c0*/  LDC.64 R14, c[0x0][0x388] ;  /* 0x0000e200ff0e7b82 */ /* 0x000ea20000000a00 */
[----:B------:R-:W-:Y:S01]  /*39d0*/  IMAD.X R28, RZ, RZ, RZ, P3 ;  /* 0x000000ffff1c7224 */ /* 0x000fe200018e06ff */
[----:B------:R-:W-:Y:S02]  /*39e0*/  IADD3.X R26, PT, PT, RZ, RZ, RZ, P1, !PT ;  /* 0x000000ffff1a7210 */ /* 0x000fe40000ffe4ff */
[----:B-1----:R-:W-:Y:S02]  /*39f0*/  LEA R16, P2, R17, UR8, 0x2 ;  /* 0x0000000811107c11 */ /* 0x002fe4000f8410ff */
        /* <DEDUP_REMOVED lines=10> */
[----:B------:R-:W5:Y:S04]  /*3aa0*/  LDG.E R25, desc[UR12][R16.64+0xc] ;  /* 0x00000c0c10197981 */ /* 0x000f68000c1e1900 */
[----:B------:R-:W3:Y:S04]  /*3ab0*/  LDG.E R14, desc[UR12][R18.64+0x8] ;  /* 0x0000080c120e7981 */ /* 0x000ee8000c1e1900 */
[----:B------:R-:W5:Y:S01]  /*3ac0*/  LDG.E R28, desc[UR12][R18.64+0xc] ;  /* 0x00000c0c121c7981 */ /* 0x000f62000c1e1900 */
[----:B------:R-:W-:-:S02]  /*3ad0*/  IADD3 R23, PT, PT, R23, 0x4, RZ ;  /* 0x0000000417177810 */ /* 0x000fc40007ffe0ff */
[----:B--2---:R-:W-:-:S05]  /*3ae0*/  F2FP.BF16.F32.PACK_AB R13, R15, R12 ;  /* 0x0000000c0f0d723e */ /* 0x004fca00000010ff */
[----:B------:R-:W-:Y:S01]  /*3af0*/  HMUL2.BF16_V2 R13, R13.H0_H0, R13.H1_H1 ;  /* 0x3000000d0d0d7232 */ /* 0x000fe20000200800 */
[----:B----4-:R-:W-:-:S04]  /*3b00*/  F2FP.BF16.F32.PACK_AB R27, R29, R27 ;  /* 0x0000001b1d1b723e */ /* 0x010fc800000010ff */
[----:B------:R-:W-:Y:S02]  /*3b10*/  PRMT R12, R13, 0x7610, R12 ;  /* 0x000076100d0c7816 */ /* 0x000fe4000000000c */
[----:B---3--:R-:W-:Y:S01]  /*3b20*/  F2FP.BF16.F32.PACK_AB R26, R14, R26 ;  /* 0x0000001a0e1a723e */ /* 0x008fe200000010ff */
[----:B------:R-:W-:Y:S01]  /*3b30*/  HMUL2.BF16_V2 R14, R27.H0_H0, R27.H1_H1 ;  /* 0x3000001b1b0e7232 */ /* 0x000fe20000200800 */
[----:B-----5:R-:W-:-:S03]  /*3b40*/  F2FP.BF16.F32.PACK_AB R25, R28, R25 ;  /* 0x000000191c19723e */ /* 0x020fc600000010ff */
[----:B------:R-:W-:Y:S02]  /*3b50*/  HMUL2.BF16_V2 R26, R26.H0_H0, R26.H1_H1 ;  /* 0x3000001a1a1a7232 */ /* 0x000fe40000200800 */
[----:B------:R-:W-:Y:S01]  /*3b60*/  IMAD.U32 R13, R12, 0x10000, RZ ;  /* 0x000100000c0d7824 */ /* 0x000fe200078e00ff */
[----:B------:R-:W-:Y:S01]  /*3b70*/  SHF.L.U32 R15, R14, 0x10, RZ ;  /* 0x000000100e0f7819 */ /* 0x000fe200000006ff */
[----:B------:R-:W-:Y:S01]  /*3b80*/  HMUL2.BF16_V2 R25, R25.H0_H0, R25.H1_H1 ;  /* 0x3000001919197232 */ /* 0x000fe20000200800 */
[----:B------:R-:W-:Y:S01]  /*3b90*/  PRMT R16, R26, 0x7610, R16 ;  /* 0x000076101a107816 */ /* 0x000fe20000000010 */
[----:B------:R-:W-:-:S03]  /*3ba0*/  FFMA R12, R13, R3, R24 ;  /* 0x000000030d0c7223 */ /* 0x000fc60000000018 */
[----:B------:R-:W-:Y:S01]  /*3bb0*/  PRMT R14, R25, 0x7610, R14 ;  /* 0x00007610190e7816 */ /* 0x000fe2000000000e */
[----:B------:R-:W-:Y:S02]  /*3bc0*/  IMAD.U32 R13, R16, 0x10000, RZ ;  /* 0x00010000100d7824 */ /* 0x000fe400078e00ff */
[-C--:B------:R-:W-:Y:S02]  /*3bd0*/  FFMA R12, R15, R3.reuse, R12 ;  /* 0x000000030f0c7223 */ /* 0x080fe4000000000c */
[----:B------:R-:W-:Y:S02]  /*3be0*/  IMAD.U32 R15, R14, 0x10000, RZ ;  /* 0x000100000e0f7824 */ /* 0x000fe400078e00ff */
[----:B------:R-:W-:-:S04]  /*3bf0*/  FFMA R12, R13, R3, R12 ;  /* 0x000000030d0c7223 */ /* 0x000fc8000000000c */
[----:B------:R-:W-:-:S07]  /*3c00*/  FFMA R24, R15, R3, R12 ;  /* 0x000000030f187223 */ /* 0x000fce000000000c */
.L_x_33:
[----:B------:R-:W-:Y:S05]  /*3c10*/  @!P5 BRA `(.L_x_31) ;  /* 0x000000000098d947 */ /* 0x000fea0003800000 */
[----:B------:R-:W0:Y:S01]  /*3c20*/  LDC.64 R14, c[0x0][0x380] ;  /* 0x0000e000ff0e7b82 */ /* 0x000e220000000a00 */
[--C-:B------:R-:W-:Y:S02]  /*3c30*/  IMAD.IADD R17, R6, 0x1, R23.reuse ;  /* 0x0000000106117824 */ /* 0x100fe400078e0217 */
[----:B------:R-:W-:-:S05]  /*3c40*/  IMAD.IADD R19, R22, 0x1, R23 ;  /* 0x0000000116137824 */ /* 0x000fca00078e0217 */
        /* <DEDUP_REMOVED lines=8> */
[----:B------:R-:W-:-:S04]  /*3cd0*/  PRMT R16, R13, 0x7610, R16 ;  /* 0x000076100d107816 */ /* 0x000fc80000000010 */
[----:B------:R-:W-:-:S05]  /*3ce0*/  SHF.L.U32 R17, R16, 0x10, RZ ;  /* 0x0000001010117819 */ /* 0x000fca00000006ff */
[----:B------:R-:W-:Y:S01]  /*3cf0*/  FFMA R24, R17, R3, R24 ;  /* 0x0000000311187223 */ /* 0x000fe20000000018 */
[----:B------:R-:W-:Y:S06]  /*3d00*/  @!P1 BRA `(.L_x_31) ;  /* 0x00000000005c9947 */ /* 0x000fec0003800000 */
[----:B------:R-:W0:Y:S01]  /*3d10*/  LDCU.128 UR8, c[0x0][0x380] ;  /* 0x00007000ff0877ac */ /* 0x000e220008000c00 */
[-C--:B------:R-:W-:Y:S02]  /*3d20*/  IADD3 R15, P1, PT, R6, R23.reuse, RZ ;  /* 0x00000017060f7210 */ /* 0x080fe40007f3e0ff */
[----:B------:R-:W-:Y:S02]  /*3d30*/  IADD3 R22, P3, PT, R22, R23, RZ ;  /* 0x0000001716167210 */ /* 0x000fe40007f7e0ff */
[----:B------:R-:W-:Y:S01]  /*3d40*/  ISETP.NE.AND P5, PT, R11, 0x2, PT ;  /* 0x000000020b00780c */ /* 0x000fe20003fa5270 */
[----:B------:R-:W-:Y:S02]  /*3d50*/  IMAD.X R16, RZ, RZ, RZ, P1 ;  /* 0x000000ffff107224 */ /* 0x000fe400008e06ff */
[----:B------:R-:W-:Y:S01]  /*3d60*/  IMAD.X R13, RZ, RZ, RZ, P3 ;  /* 0x000000ffff0d7224 */ /* 0x000fe200018e06ff */
        /* <DEDUP_REMOVED lines=12> */
[----:B------:R-:W-:Y:S01]  /*3e30*/  SHF.L.U32 R17, R16, 0x10, RZ ;  /* 0x0000001010117819 */ /* 0x000fe200000006ff */
[----:B------:R-:W-:-:S04]  /*3e40*/  @P5 HMUL2.BF16_V2 R18, R18.H0_H0, R19.H0_H0 ;  /* 0x2000001312125232 */ /* 0x000fc80000200800 */
[----:B------:R-:W-:Y:S01]  /*3e50*/  FFMA R24, R17, R3, R24 ;  /* 0x0000000311187223 */ /* 0x000fe20000000018 */
[----:B------:R-:W-:-:S04]  /*3e60*/  @P5 IMAD.U32 R19, R18, 0x10000, RZ ;  /* 0x0001000012135824 */ /* 0x000fc800078e00ff */
[----:B------:R-:W-:-:S07]  /*3e70*/  @P5 FFMA R24, R19, R3, R24 ;  /* 0x0000000313185223 */ /* 0x000fce0000000018 */
.L_x_31:
[----:B------:R-:W-:Y:S02]  /*3e80*/  HFMA2 R14, -RZ, RZ, 3.7421875, 0 ;  /* 0x437c0000ff0e7431 */ /* 0x000fe400000001ff */
[----:B------:R-:W-:Y:S02]  /*3e90*/  IMAD.MOV.U32 R13, RZ, RZ, 0x3bbb989d ;  /* 0x3bbb989dff0d7424 */ /* 0x000fe400078e00ff */
[----:B------:R-:W-:-:S04]  /*3ea0*/  FADD R12, R24, -R7 ;  /* 0x80000007180c7221 */ /* 0x000fc80000000000 */
[----:B------:R-:W-:-:S04]  /*3eb0*/  FFMA.SAT R13, R12, R13, 0.5 ;  /* 0x3f0000000c0d7423 */ /* 0x000fc8000000200d */
[----:B------:R-:W-:-:S04]  /*3ec0*/  FFMA.RM R13, R13, R14, 12582913 ;  /* 0x4b4000010d0d7423 */ /* 0x000fc8000000400e */
[C---:B------:R-:W-:Y:S01]  /*3ed0*/  FADD R15, R13.reuse, -12583039 ;  /* 0xcb40007f0d0f7421 */ /* 0x040fe20000000000 */
[----:B------:R-:W-:-:S03]  /*3ee0*/  IMAD.SHL.U32 R13, R13, 0x800000, RZ ;  /* 0x008000000d0d7824 */ /* 0x000fc600078e00ff */
[----:B------:R-:W-:-:S04]  /*3ef0*/  FFMA R15, R12, 1.4426950216293334961, -R15 ;  /* 0x3fb8aa3b0c0f7823 */ /* 0x000fc8000000080f */
[----:B------:R-:W-:-:S06]  /*3f00*/  FFMA R15, R12, 1.925963033500011079e-08, R15 ;  /* 0x32a570600c0f7823 */ /* 0x000fcc000000000f */
[----:B------:R-:W0:Y:S02]  /*3f10*/  MUFU.EX2 R15, R15 ;  /* 0x0000000f000f7308 */ /* 0x000e240000000800 */
[----:B0-----:R-:W-:-:S07]  /*3f20*/  FFMA R20, R13, R15, R20 ;  /* 0x0000000f0d147223 */ /* 0x001fce0000000014 */
.L_x_28:
[----:B------:R-:W-:Y:S05]  /*3f30*/  BSYNC.RECONVERGENT B0 ;  /* 0x0000000000007941 */ /* 0x000fea0003800200 */
.L_x_27:
[----:B------:R-:W0:Y:S01]  /*3f40*/  LDCU UR5, c[0x0][0x3a4] ;  /* 0x00007480ff0577ac */ /* 0x000e220008000800 */
[----:B------:R-:W-:-:S04]  /*3f50*/  UIADD3 UR4, UPT, UPT, UR4, 0x1, URZ ;  /* 0x0000000104047890 */ /* 0x000fc8000fffe0ff */
[----:B0-----:R-:W-:-:S09]  /*3f60*/  UISETP.NE.AND UP0, UPT, UR4, UR5, UPT ;  /* 0x000000050400728c */ /* 0x001fd2000bf05270 */
[----:B------:R-:W-:Y:S05]  /*3f70*/  BRA.U !UP0, `(.L_x_34) ;  /* 0x0000000908807547 */ /* 0x000fea000b800000 */
[----:B------:R-:W-:Y:S05]  /*3f80*/  BRA `(.L_x_35) ;  /* 0xffffffec003c7947 */ /* 0x000fea000383ffff */
.L_x_26:
[----:B------:R-:W-:Y:S01]  /*3f90*/  UISETP.GE.U32.AND UP0, UPT, UR6, 0x4, UPT ;  /* 0x000000040600788c */ /* 0x000fe2000bf06070 */
[----:B------:R-:W-:Y:S01]  /*3fa0*/  IMAD.MOV.U32 R20, RZ, RZ, RZ ;  /* 0x000000ffff147224 */ /* 0x000fe200078e00ff */
[----:B------:R-:W-:Y:S01]  /*3fb0*/  ULOP3.LUT UR8, UR6, 0x3, URZ, 0xc0, !UPT ;  /* 0x0000000306087892 */ /* 0x000fe2000f8ec0ff */
[----:B------:R-:W-:-:S06]  /*3fc0*/  UMOV UR4, URZ ;  /* 0x000000ff00047c82 */ /* 0x000fcc0008000000 */
[----:B------:R-:W-:Y:S05]  /*3fd0*/  BRA.U !UP0, `(.L_x_36) ;  /* 0x00000009081c7547 */ /* 0x000fea000b800000 */
[----:B------:R-:W-:Y:S02]  /*3fe0*/  HFMA2 R8, -RZ, RZ, 0.96630859375, -0.0022525787353515625 ;  /* 0x3bbb989dff087431 */ /* 0x000fe400000001ff */
[----:B------:R-:W-:Y:S01]  /*3ff0*/  FADD R3, R4, -R7 ;  /* 0x8000000704037221 */ /* 0x000fe20000000000 */
[----:B------:R-:W-:Y:S01]  /*4000*/  IMAD.MOV.U32 R9, RZ, RZ, 0x437c0000 ;  /* 0x437c0000ff097424 */ /* 0x000fe200078e00ff */
[----:B------:R-:W-:Y:S01]  /*4010*/  ULOP3.LUT UR4, UR6, 0x7ffffffc, URZ, 0xc0, !UPT ;  /* 0x7ffffffc06047892 */ /* 0x000fe2000f8ec0ff */
[----:B------:R-:W-:Y:S01]  /*4020*/  MOV R20, RZ ;  /* 0x000000ff00147202 */ /* 0x000fe20000000f00 */
[----:B------:R-:W-:Y:S02]  /*4030*/  UMOV UR5, URZ ;  /* 0x000000ff00057c82 */ /* 0x000fe40008000000 */
[----:B------:R-:W-:Y:S01]  /*4040*/  UISETP.GT.AND UP0, UPT, UR4, URZ, UPT ;  /* 0x000000ff0400728c */ /* 0x000fe2000bf04270 */
[----:B------:R-:W-:-:S04]  /*4050*/  FFMA.SAT R8, R3, R8, 0.5 ;  /* 0x3f00000003087423 */ /* 0x000fc80000002008 */
[----:B------:R-:W-:-:S04]  /*4060*/  FFMA.RM R8, R8, R9, 12582913 ;  /* 0x4b40000108087423 */ /* 0x000fc80000004009 */
[C---:B------:R-:W-:Y:S01]  /*4070*/  FADD R10, R8.reuse, -12583039 ;  /* 0xcb40007f080a7421 */ /* 0x040fe20000000000 */
[----:B------:R-:W-:-:S03]  /*4080*/  IMAD.SHL.U32 R9, R8, 0x800000, RZ ;  /* 0x0080000008097824 */ /* 0x000fc600078e00ff */
[----:B------:R-:W-:-:S04]  /*4090*/  FFMA R10, R3, 1.4426950216293334961, -R10 ;  /* 0x3fb8aa3b030a7823 */ /* 0x000fc8000000080a */
[----:B------:R-:W-:Y:S01]  /*40a0*/  FFMA R3, R3, 1.925963033500011079e-08, R10 ;  /* 0x32a5706003037823 */ /* 0x000fe2000000000a */
[----:B------:R-:W-:Y:S06]  /*40b0*/  BRA.U !UP0, `(.L_x_37) ;  /* 0x0000000508a07547 */ /* 0x000fec000b800000 */
[----:B------:R-:W-:Y:S02]  /*40c0*/  UIADD3 UR6, UPT, UPT, UR4, -UR5, URZ ;  /* 0x8000000504067290 */ /* 0x000fe4000fffe0ff */
[----:B------:R-:W-:Y:S02]  /*40d0*/  UPLOP3.LUT UP0, UPT, UPT, UPT, UPT, 0x80, 0x8 ;  /* 0x000000000008789c */ /* 0x000fe40003f0f070 */
[----:B------:R-:W-:-:S09]  /*40e0*/  UISETP.GT.AND UP1, UPT, UR6, 0xc, UPT ;  /* 0x0000000c0600788c */ /* 0x000fd2000bf24270 */
[----:B------:R-:W-:Y:S05]  /*40f0*/  BRA.U !UP1, `(.L_x_38) ;  /* 0x0000000509007547 */ /* 0x000fea000b800000 */
[----:B------:R-:W-:Y:S02]  /*4100*/  UIADD3 UR7, UPT, UPT, UR4, -0xc, URZ ;  /* 0xfffffff404077890 */ /* 0x000fe4000fffe0ff */
[----:B------:R-:W-:-:S11]  /*4110*/  UPLOP3.LUT UP0, UPT, UPT, UPT, UPT, 0x40, 0x4 ;  /* 0x000000000004789c */ /* 0x000fd60003f0e870 */
.L_x_39:
[----:B------:R-:W-:Y:S02]  /*4120*/  UIADD3 UR6, UPT, UPT, UR5, 0x2, URZ ;  /* 0x0000000205067890 */ /* 0x000fe4000fffe0ff */
[C---:B------:R-:W-:Y:S02]  /*4130*/  ISETP.GE.U32.AND P2, PT, R0.reuse, UR5, PT ;  /* 0x0000000500007c0c */ /* 0x040fe4000bf46070 */
[C---:B------:R-:W-:Y:S02]  /*4140*/  ISETP.GT.U32.AND P1, PT, R0.reuse, UR5, PT ;  /* 0x0000000500007c0c */ /* 0x040fe4000bf24070 */
[----:B------:R-:W-:Y:S01]  /*4150*/  ISETP.GE.U32.AND P0, PT, R0, UR6, PT ;  /* 0x0000000600007c0c */ /* 0x000fe2000bf06070 */
[----:B------:R-:W-:-:S06]  /*4160*/  UIADD3 UR6, UPT, UPT, UR5, 0x3, URZ ;  /* 0x0000000305067890 */ /* 0x000fcc000fffe0ff */
[C---:B------:R-:W-:Y:S01]  /*4170*/  ISETP.GE.U32.AND P4, PT, R0.reuse, UR6, PT ;  /* 0x0000000600007c0c */ /* 0x040fe2000bf86070 */
[----:B------:R-:W-:Y:S01]  /*4180*/  UIADD3 UR6, UPT, UPT, UR5, 0x4, URZ ;  /* 0x0000000405067890 */ /* 0x000fe2000fffe0ff */
[----:B------:R-:W0:Y:S05]  /*4190*/  @!P2 MUFU.EX2 R8, R3 ;  /* 0x000000030008a308 */ /* 0x000e2a0000000800 */
[C---:B------:R-:W-:Y:S02]  /*41a0*/  ISETP.GE.U32.AND P6, PT, R0.reuse, UR6, PT ;  /* 0x0000000600007c0c */ /* 0x040fe4000bfc6070 */
[----:B------:R-:W-:Y:S01]  /*41b0*/  ISETP.GT.U32.AND P5, PT, R0, UR6, PT ;  /* 0x0000000600007c0c */ /* 0x000fe2000bfa4070 */
[----:B------:R-:W1:Y:S01]  /*41c0*/  @!P1 MUFU.EX2 R10, R3 ;  /* 0x00000003000a9308 */ /* 0x000e620000000800 */
[----:B------:R-:W-:-:S06]  /*41d0*/  UIADD3 UR6, UPT, UPT, UR5, 0x6, URZ ;  /* 0x0000000605067890 */ /* 0x000fcc000fffe0ff */
[----:B------:R-:W-:Y:S01]  /*41e0*/  ISETP.GE.U32.AND P3, PT, R0, UR6, PT ;  /* 0x0000000600007c0c */ /* 0x000fe2000bf66070 */
[----:B------:R-:W2:Y:S01]  /*41f0*/  @!P0 MUFU.EX2 R11, R3 ;  /* 0x00000003000b8308 */ /* 0x000ea20000000800 */
[----:B------:R-:W-:Y:S01]  /*4200*/  UIADD3 UR6, UPT, UPT, UR5, 0x7, URZ ;  /* 0x0000000705067890 */ /* 0x000fe2000fffe0ff */
[----:B0-----:R-:W-:-:S05]  /*4210*/  @!P2 FFMA R20, R9, R8, R20 ;  /* 0x000000080914a223 */ /* 0x001fca0000000014 */
[----:B------:R-:W-:Y:S01]  /*4220*/  ISETP.GE.U32.AND P2, PT, R0, UR6, PT ;  /* 0x0000000600007c0c */ /* 0x000fe2000bf46070 */
[----:B------:R-:W0:Y:S01]  /*4230*/  @!P4 MUFU.EX2 R12, R3 ;  /* 0x00000003000cc308 */ /* 0x000e220000000800 */
[----:B------:R-:W-:Y:S01]  /*4240*/  UIADD3 UR6, UPT, UPT, UR5, 0x8, URZ ;  /* 0x0000000805067890 */ /* 0x000fe2000fffe0ff */
[----:B-1----:R-:W-:-:S05]  /*4250*/  @!P1 FFMA R20, R9, R10, R20 ;  /* 0x0000000a09149223 */ /* 0x002fca0000000014 */
[C---:B------:R-:W-:Y:S01]  /*4260*/  ISETP.GE.U32.AND P1, PT, R0.reuse, UR6, PT ;  /* 0x0000000600007c0c */ /* 0x040fe2000bf26070 */
[----:B------:R-:W1:Y:S01]  /*4270*/  @!P6 MUFU.EX2 R13, R3 ;  /* 0x00000003000de308 */ /* 0x000e620000000800 */
[----:B--2---:R-:W-:Y:S01]  /*4280*/  @!P0 FFMA R20, R9, R11, R20 ;  /* 0x0000000b09148223 */ /* 0x004fe20000000014 */
[----:B------:R-:W-:Y:S01]  /*4290*/  ISETP.GT.U32.AND P0, PT, R0, UR6, PT ;  /* 0x0000000600007c0c */ /* 0x000fe2000bf04070 */
[----:B------:R-:W-:-:S05]  /*42a0*/  UIADD3 UR6, UPT, UPT, UR5, 0xa, URZ ;  /* 0x0000000a05067890 */ /* 0x000fca000fffe0ff */
[----:B------:R-:W2:Y:S01]  /*42b0*/  @!P5 MUFU.EX2 R14, R3 ;  /* 0x00000003000ed308 */ /* 0x000ea20000000800 */
[----:B0-----:R-:W-:Y:S01]  /*42c0*/  @!P4 FFMA R20, R9, R12, R20 ;  /* 0x0000000c0914c223 */ /* 0x001fe20000000014 */
[----:B------:R-:W-:Y:S01]  /*42d0*/  ISETP.GE.U32.AND P4, PT, R0, UR6, PT ;  /* 0x0000000600007c0c */ /* 0x000fe2000bf86070 */
[----:B------:R-:W-:-:S05]  /*42e0*/  UIADD3 UR6, UPT, UPT, UR5, 0xb, URZ ;  /* 0x0000000b05067890 */ /* 0x000fca000fffe0ff */
[----:B------:R-:W0:Y:S01]  /*42f0*/  @!P3 MUFU.EX2 R15, R3 ;  /* 0x00000003000fb308 */ /* 0x000e220000000800 */
[----:B-1----:R-:W-:Y:S01]  /*4300*/  @!P6 FFMA R20, R9, R13, R20 ;  /* 0x0000000d0914e223 */ /* 0x002fe20000000014 */
[----:B------:R-:W-:Y:S01]  /*4310*/  ISETP.GE.U32.AND P6, PT, R0, UR6, PT ;  /* 0x0000000600007c0c */ /* 0x000fe2000bfc6070 */
[----:B------:R-:W-:-:S05]  /*4320*/  UIADD3 UR6, UPT, UPT, UR5, 0xc, URZ ;  /* 0x0000000c05067890 */ /* 0x000fca000fffe0ff */
[----:B------:R-:W1:Y:S01]  /*4330*/  @!P2 MUFU.EX2 R8, R3 ;  /* 0x000000030008a308 */ /* 0x000e620000000800 */
[----:B--2---:R-:W-:Y:S01]  /*4340*/  @!P5 FFMA R20, R9, R14, R20 ;  /* 0x0000000e0914d223 */ /* 0x004fe20000000014 */
[----:B------:R-:W-:-:S06]  /*4350*/  ISETP.GE.U32.AND P5, PT, R0, UR6, PT ;  /* 0x0000000600007c0c */ /* 0x000fcc000bfa6070 */
[----:B------:R-:W2:Y:S01]  /*4360*/  @!P1 MUFU.EX2 R10, R3 ;  /* 0x00000003000a9308 */ /* 0x000ea20000000800 */
[----:B0-----:R-:W-:Y:S01]  /*4370*/  @!P3 FFMA R20, R9, R15, R20 ;  /* 0x0000000f0914b223 */ /* 0x001fe20000000014 */
[----:B------:R-:W-:Y:S01]  /*4380*/  ISETP.GT.U32.AND P3, PT, R0, UR6, PT ;  /* 0x0000000600007c0c */ /* 0x000fe2000bf64070 */
[----:B------:R-:W-:-:S05]  /*4390*/  UIADD3 UR6, UPT, UPT, UR5, 0xe, URZ ;  /* 0x0000000e05067890 */ /* 0x000fca000fffe0ff */
[----:B------:R-:W0:Y:S01]  /*43a0*/  @!P0 MUFU.EX2 R11, R3 ;  /* 0x00000003000b8308 */ /* 0x000e220000000800 */
[----:B-1----:R-:W-:Y:S01]  /*43b0*/  @!P2 FFMA R20, R9, R8, R20 ;  /* 0x000000080914a223 */ /* 0x002fe20000000014 */
[----:B------:R-:W-:Y:S01]  /*43c0*/  ISETP.GE.U32.AND P2, PT, R0, UR6, PT ;  /* 0x0000000600007c0c */ /* 0x000fe2000bf46070 */
[----:B------:R-:W-:Y:S02]  /*43d0*/  UIADD3 UR6, UPT, UPT, UR5, 0xf, URZ ;  /* 0x0000000f05067890 */ /* 0x000fe4000fffe0ff */
[----:B------:R-:W-:-:S03]  /*43e0*/  UIADD3 UR5, UPT, UPT, UR5, 0x10, URZ ;  /* 0x0000001005057890 */ /* 0x000fc6000fffe0ff */
[----:B------:R-:W1:Y:S01]  /*43f0*/  @!P4 MUFU.EX2 R13, R3 ;  /* 0x00000003000dc308 */ /* 0x000e620000000800 */
[----:B--2---:R-:W-:Y:S01]  /*4400*/  @!P1 FFMA R20, R9, R10, R20 ;  /* 0x0000000a09149223 */ /* 0x004fe20000000014 */
[----:B------:R-:W-:Y:S01]  /*4410*/  ISETP.GE.U32.AND P1, PT, R0, UR6, PT ;  /* 0x0000000600007c0c */ /* 0x000fe2000bf26070 */
[----:B------:R-:W-:-:S05]  /*4420*/  UISETP.GE.AND UP1, UPT, UR5, UR7, UPT ;  /* 0x000000070500728c */ /* 0x000fca000bf26270 */
[----:B------:R-:W2:Y:S01]  /*4430*/  @!P6 MUFU.EX2 R17, R3 ;  /* 0x000000030011e308 */ /* 0x000ea20000000800 */
[----:B0-----:R-:W-:-:S07]  /*4440*/  @!P0 FFMA R20, R9, R11, R20 ;  /* 0x0000000b09148223 */ /* 0x001fce0000000014 */
[----:B------:R-:W0:Y:S01]  /*4450*/  @!P5 MUFU.EX2 R15, R3 ;  /* 0x00000003000fd308 */ /* 0x000e220000000800 */
[----:B-1----:R-:W-:-:S07]  /*4460*/  @!P4 FFMA R20, R9, R13, R20 ;  /* 0x0000000d0914c223 */ /* 0x002fce0000000014 */
[----:B------:R-:W1:Y:S01]  /*4470*/  @!P3 MUFU.EX2 R19, R3 ;  /* 0x000000030013b308 */ /* 0x000e620000000800 */
[----:B--2---:R-:W-:-:S07]  /*4480*/  @!P6 FFMA R20, R9, R17, R20 ;  /* 0x000000110914e223 */ /* 0x004fce0000000014 */
[----:B------:R-:W2:Y:S01]  /*4490*/  @!P2 MUFU.EX2 R21, R3 ;  /* 0x000000030015a308 */ /* 0x000ea20000000800 */
[----:B0-----:R-:W-:-:S07]  /*44a0*/  @!P5 FFMA R20, R9, R15, R20 ;  /* 0x0000000f0914d223 */ /* 0x001fce0000000014 */
[----:B------:R-:W0:Y:S01]  /*44b0*/  @!P1 MUFU.EX2 R11, R3 ;  /* 0x00000003000b9308 */ /* 0x000e220000000800 */
[----:B-1----:R-:W-:-:S04]  /*44c0*/  @!P3 FFMA R20, R9, R19, R20 ;  /* 0x000000130914b223 */ /* 0x002fc80000000014 */
[----:B--2---:R-:W-:-:S04]  /*44d0*/  @!P2 FFMA R20, R9, R21, R20 ;  /* 0x000000150914a223 */ /* 0x004fc80000000014 */
[----:B0-----:R-:W-:Y:S01]  /*44e0*/  @!P1 FFMA R20, R9, R11, R20 ;  /* 0x0000000b09149223 */ /* 0x001fe20000000014 */
[----:B------:R-:W-:Y:S06]  /*44f0*/  BRA.U !UP1, `(.L_x_39) ;  /* 0xfffffffd09087547 */ /* 0x000fec000b83ffff */
.L_x_38:
[----:B------:R-:W-:-:S04]  /*4500*/  UIADD3 UR6, UPT, UPT, UR4, -UR5, URZ ;  /* 0x8000000504067290 */ /* 0x000fc8000fffe0ff */
[----:B------:R-:W-:-:S09]  /*4510*/  UISETP.GT.AND UP1, UPT, UR6, 0x4, UPT ;  /* 0x000000040600788c */ /* 0x000fd2000bf24270 */
[----:B------:R-:W-:Y:S05]  /*4520*/  BRA.U !UP1, `(.L_x_40) ;  /* 0x00000001097c7547 */ /* 0x000fea000b800000 */
[C---:B------:R-:W-:Y:S01]  /*4530*/  ISETP.GE.U32.AND P6, PT, R0.reuse, UR5, PT ;  /* 0x0000000500007c0c */ /* 0x040fe2000bfc6070 */
[----:B------:R-:W-:Y:S02]  /*4540*/  UIADD3 UR6, UPT, UPT, UR5, 0x2, URZ ;  /* 0x0000000205067890 */ /* 0x000fe4000fffe0ff */
[----:B------:R-:W-:Y:S01]  /*4550*/  ISETP.GT.U32.AND P5, PT, R0, UR5, PT ;  /* 0x0000000500007c0c */ /* 0x000fe2000bfa4070 */
[----:B------:R-:W-:-:S03]  /*4560*/  UPLOP3.LUT UP0, UPT, UPT, UPT, UPT, 0x40, 0x4 ;  /* 0x000000000004789c */ /* 0x000fc60003f0e870 */
[----:B------:R-:W-:Y:S01]  /*4570*/  ISETP.GE.U32.AND P4, PT, R0, UR6, PT ;  /* 0x0000000600007c0c */ /* 0x000fe2000bf86070 */
[----:B------:R-:W-:Y:S02]  /*4580*/  UIADD3 UR6, UPT, UPT, UR5, 0x3, URZ ;  /* 0x0000000305067890 */ /* 0x000fe4000fffe0ff */
[----:B------:R-:W-:-:S03]  /*4590*/  UIADD3 UR5, UPT, UPT, UR5, 0x4, URZ ;  /* 0x0000000405057890 */ /* 0x000fc6000fffe0ff */
[----:B------:R-:W0:Y:S01]  /*45a0*/  @!P6 MUFU.EX2 R8, R3 ;  /* 0x000000030008e308 */ /* 0x000e220000000800 */
[C---:B------:R-:W-:Y:S01]  /*45b0*/  ISETP.GE.U32.AND P3, PT, R0.reuse, UR6, PT ;  /* 0x0000000600007c0c */ /* 0x040fe2000bf66070 */
[----:B------:R-:W-:Y:S02]  /*45c0*/  UIADD3 UR6, UPT, UPT, UR5, 0x2, URZ ;  /* 0x0000000205067890 */ /* 0x000fe4000fffe0ff */
[C---:B------:R-:W-:Y:S01]  /*45d0*/  ISETP.GE.U32.AND P2, PT, R0.reuse, UR5, PT ;  /* 0x0000000500007c0c */ /* 0x040fe2000bf46070 */
[----:B------:R-:W-:Y:S02]  /*45e0*/  UIADD3 UR7, UPT, UPT, UR5, 0x3, URZ ;  /* 0x0000000305077890 */ /* 0x000fe4000fffe0ff */
[C---:B------:R-:W-:Y:S01]  /*45f0*/  ISETP.GT.U32.AND P1, PT, R0.reuse, UR5, PT ;  /* 0x0000000500007c0c */ /* 0x040fe2000bf24070 */
[----:B------:R-:W-:Y:S01]  /*4600*/  UIADD3 UR5, UPT, UPT, UR5, 0x4, URZ ;  /* 0x0000000405057890 */ /* 0x000fe2000fffe0ff */
[----:B------:R-:W1:Y:S01]  /*4610*/  @!P5 MUFU.EX2 R11, R3 ;  /* 0x00000003000bd308 */ /* 0x000e620000000800 */
[----:B------:R-:W-:-:S07]  /*4620*/  ISETP.GE.U32.AND P0, PT, R0, UR6, PT ;  /* 0x0000000600007c0c */ /* 0x000fce000bf06070 */
[----:B------:R-:W2:Y:S01]  /*4630*/  @!P4 MUFU.EX2 R13, R3 ;  /* 0x00000003000dc308 */ /* 0x000ea20000000800 */
[----:B0-----:R-:W-:Y:S01]  /*4640*/  @!P6 FFMA R20, R9, R8, R20 ;  /* 0x000000080914e223 */ /* 0x001fe20000000014 */
[----:B------:R-:W-:-:S06]  /*4650*/  ISETP.GE.U32.AND P6, PT, R0, UR7, PT ;  /* 0x0000000700007c0c */ /* 0x000fcc000bfc6070 */
[----:B------:R-:W0:Y:S01]  /*4660*/  @!P3 MUFU.EX2 R15, R3 ;  /* 0x00000003000fb308 */ /* 0x000e220000000800 */
[----:B-1----:R-:W-:-:S07]  /*4670*/  @!P5 FFMA R20, R9, R11, R20 ;  /* 0x0000000b0914d223 */ /* 0x002fce0000000014 */
[----:B------:R-:W1:Y:S01]  /*4680*/  @!P2 MUFU.EX2 R17, R3 ;  /* 0x000000030011a308 */ /* 0x000e620000000800 */
[----:B--2---:R-:W-:-:S07]  /*4690*/  @!P4 FFMA R20, R9, R13, R20 ;  /* 0x0000000d0914c223 */ /* 0x004fce0000000014 */
[----:B------:R-:W2:Y:S01]  /*46a0*/  @!P1 MUFU.EX2 R19, R3 ;  /* 0x0000000300139308 */ /* 0x000ea20000000800 */
[----:B0-----:R-:W-:-:S07]  /*46b0*/  @!P3 FFMA R20, R9, R15, R20 ;  /* 0x0000000f0914b223 */ /* 0x001fce0000000014 */
[----:B------:R-:W0:Y:S01]  /*46c0*/  @!P0 MUFU.EX2 R11, R3 ;  /* 0x00000003000b8308 */ /* 0x000e220000000800 */
[----:B-1----:R-:W-:-:S07]  /*46d0*/  @!P2 FFMA R20, R9, R17, R20 ;  /* 0x000000110914a223 */ /* 0x002fce0000000014 */
[----:B------:R-:W1:Y:S01]  /*46e0*/  @!P6 MUFU.EX2 R13, R3 ;  /* 0x00000003000de308 */ /* 0x000e620000000800 */
[----:B--2---:R-:W-:-:S04]  /*46f0*/  @!P1 FFMA R20, R9, R19, R20 ;  /* 0x0000001309149223 */ /* 0x004fc80000000014 */
[----:B0-----:R-:W-:-:S04]  /*4700*/  @!P0 FFMA R20, R9, R11, R20 ;  /* 0x0000000b09148223 */ /* 0x001fc80000000014 */
[----:B-1----:R-:W-:-:S07]  /*4710*/  @!P6 FFMA R20, R9, R13, R20 ;  /* 0x0000000d0914e223 */ /* 0x002fce0000000014 */
.L_x_40:
[----:B------:R-:W-:-:S09]  /*4720*/  UISETP.NE.OR UP0, UPT, UR5, UR4, UP0 ;  /* 0x000000040500728c */ /* 0x000fd20008705670 */
[----:B------:R-:W-:Y:S05]  /*4730*/  BRA.U !UP0, `(.L_x_36) ;  /* 0x0000000108447547 */ /* 0x000fea000b800000 */
.L_x_37:
[C---:B------:R-:W-:Y:S01]  /*4740*/  ISETP.GE.U32.AND P0, PT, R0.reuse, UR5, PT ;  /* 0x0000000500007c0c */ /* 0x040fe2000bf06070 */
[----:B------:R-:W-:Y:S02]  /*4750*/  UIADD3 UR6, UPT, UPT, UR5, 0x2, URZ ;  /* 0x0000000205067890 */ /* 0x000fe4000fffe0ff */
[C---:B------:R-:W-:Y:S01]  /*4760*/  ISETP.GT.U32.AND P1, PT, R0.reuse, UR5, PT ;  /* 0x0000000500007c0c */ /* 0x040fe2000bf24070 */
[----:B------:R-:W-:Y:S02]  /*4770*/  UIADD3 UR7, UPT, UPT, UR5, 0x3, URZ ;  /* 0x0000000305077890 */ /* 0x000fe4000fffe0ff */
[----:B------:R-:W-:Y:S01]  /*4780*/  UIADD3 UR5, UPT, UPT, UR5, 0x4, URZ ;  /* 0x0000000405057890 */ /* 0x000fe2000fffe0ff */
[----:B------:R-:W-:-:S03]  /*4790*/  ISETP.GE.U32.AND P2, PT, R0, UR6, PT ;  /* 0x0000000600007c0c */ /* 0x000fc6000bf46070 */
[----:B------:R-:W-:Y:S01]  /*47a0*/  ISETP.GE.U32.AND P3, PT, R0, UR7, PT ;  /* 0x0000000700007c0c */ /* 0x000fe2000bf66070 */
[----:B------:R-:W-:Y:S02]  /*47b0*/  UISETP.NE.AND UP0, UPT, UR5, UR4, UPT ;  /* 0x000000040500728c */ /* 0x000fe4000bf05270 */
[----:B------:R-:W0:Y:S08]  /*47c0*/  @!P0 MUFU.EX2 R8, R3 ;  /* 0x0000000300088308 */ /* 0x000e300000000800 */
[----:B------:R-:W1:Y:S08]  /*47d0*/  @!P1 MUFU.EX2 R11, R3 ;  /* 0x00000003000b9308 */ /* 0x000e700000000800 */
[----:B------:R-:W2:Y:S01]  /*47e0*/  @!P2 MUFU.EX2 R13, R3 ;  /* 0x00000003000da308 */ /* 0x000ea20000000800 */
[----:B0-----:R-:W-:-:S07]  /*47f0*/  @!P0 FFMA R20, R9, R8, R20 ;  /* 0x0000000809148223 */ /* 0x001fce0000000014 */
[----:B------:R-:W0:Y:S01]  /*4800*/  @!P3 MUFU.EX2 R15, R3 ;  /* 0x00000003000fb308 */ /* 0x000e220000000800 */
[----:B-1----:R-:W-:-:S04]  /*4810*/  @!P1 FFMA R20, R9, R11, R20 ;  /* 0x0000000b09149223 */ /* 0x002fc80000000014 */
[----:B--2---:R-:W-:-:S04]  /*4820*/  @!P2 FFMA R20, R9, R13, R20 ;  /* 0x0000000d0914a223 */ /* 0x004fc80000000014 */
[----:B0-----:R-:W-:Y:S01]  /*4830*/  @!P3 FFMA R20, R9, R15, R20 ;  /* 0x0000000f0914b223 */ /* 0x001fe20000000014 */
[----:B------:R-:W-:Y:S06]  /*4840*/  BRA.U UP0, `(.L_x_37) ;  /* 0xfffffffd00bc7547 */ /* 0x000fec000b83ffff */
.L_x_36:
[----:B------:R-:W-:-:S09]  /*4850*/  UISETP.NE.AND UP0, UPT, UR8, URZ, UPT ;  /* 0x000000ff0800728c */ /* 0x000fd2000bf05270 */
[----:B------:R-:W-:Y:S05]  /*4860*/  BRA.U !UP0, `(.L_x_34) ;  /* 0x0000000108447547 */ /* 0x000fea000b800000 */
[----:B------:R-:W-:Y:S02]  /*4870*/  HFMA2 R8, -RZ, RZ, 0.96630859375, -0.0022525787353515625 ;  /* 0x3bbb989dff087431 */ /* 0x000fe400000001ff */
[----:B------:R-:W-:Y:S01]  /*4880*/  FADD R3, R4, -R7 ;  /* 0x8000000704037221 */ /* 0x000fe20000000000 */
[----:B------:R-:W-:Y:S01]  /*4890*/  IMAD.MOV.U32 R9, RZ, RZ, 0x437c0000 ;  /* 0x437c0000ff097424 */ /* 0x000fe200078e00ff */
[----:B------:R-:W-:Y:S02]  /*48a0*/  UMOV UR5, URZ ;  /* 0x000000ff00057c82 */ /* 0x000fe40008000000 */
[----:B------:R-:W-:-:S04]  /*48b0*/  FFMA.SAT R8, R3, R8, 0.5 ;  /* 0x3f00000003087423 */ /* 0x000fc80000002008 */
[----:B------:R-:W-:-:S04]  /*48c0*/  FFMA.RM R8, R8, R9, 12582913 ;  /* 0x4b40000108087423 */ /* 0x000fc80000004009 */
[C---:B------:R-:W-:Y:S01]  /*48d0*/  FADD R10, R8.reuse, -12583039 ;  /* 0xcb40007f080a7421 */ /* 0x040fe20000000000 */
[----:B------:R-:W-:-:S03]  /*48e0*/  SHF.L.U32 R9, R8, 0x17, RZ ;  /* 0x0000001708097819 */ /* 0x000fc600000006ff */
[----:B------:R-:W-:-:S04]  /*48f0*/  FFMA R10, R3, 1.4426950216293334961, -R10 ;  /* 0x3fb8aa3b030a7823 */ /* 0x000fc8000000080a */
[----:B------:R-:W-:-:S06]  /*4900*/  FFMA R3, R3, 1.925963033500011079e-08, R10 ;  /* 0x32a5706003037823 */ /* 0x000fcc000000000a */
[----:B------:R-:W0:Y:S02]  /*4910*/  MUFU.EX2 R3, R3 ;  /* 0x0000000300037308 */ /* 0x000e240000000800 */
.L_x_41:
[----:B------:R-:W-:Y:S01]  /*4920*/  UIADD3 UR5, UPT, UPT, UR5, 0x1, URZ ;  /* 0x0000000105057890 */ /* 0x000fe2000fffe0ff */
[----:B------:R-:W-:Y:S01]  /*4930*/  ISETP.GE.U32.AND P0, PT, R0, UR4, PT ;  /* 0x0000000400007c0c */ /* 0x000fe2000bf06070 */
[----:B------:R-:W-:Y:S02]  /*4940*/  UIADD3 UR4, UPT, UPT, UR4, 0x1, URZ ;  /* 0x0000000104047890 */ /* 0x000fe4000fffe0ff */
[----:B------:R-:W-:-:S10]  /*4950*/  UISETP.NE.AND UP0, UPT, UR5, UR8, UPT ;  /* 0x000000080500728c */ /* 0x000fd4000bf05270 */
[----:B0-----:R-:W-:Y:S01]  /*4960*/  @!P0 FFMA R20, R9, R3, R20 ;  /* 0x0000000309148223 */ /* 0x001fe20000000014 */
[----:B------:R-:W-:Y:S06]  /*4970*/  BRA.U UP0, `(.L_x_41) ;  /* 0xfffffffd00e87547 */ /* 0x000fec000b83ffff */
.L_x_34:
[----:B------:R-:W-:Y:S02]  /*4980*/  HFMA2 R0, -RZ, RZ, 3.7421875, 0 ;  /* 0x437c0000ff007431 */ /* 0x000fe400000001ff */
[----:B------:R-:W-:Y:S02]  /*4990*/  IMAD.MOV.U32 R3, RZ, RZ, 0x3bbb989d ;  /* 0x3bbb989dff037424 */ /* 0x000fe400078e00ff */
[----:B------:R-:W-:Y:S01]  /*49a0*/  FADD R4, R4, -R7 ;  /* 0x8000000704047221 */ /* 0x000fe20000000000 */
[----:B------:R-:W0:Y:S01]  /*49b0*/  LDC R8, c[0x0][0x3a8] ;  /* 0x0000ea00ff087b82 */ /* 0x000e220000000800 */
[----:B------:R-:W-:Y:S02]  /*49c0*/  BSSY.RECONVERGENT B0, `(.L_x_42) ;  /* 0x0000015000007945 */ /* 0x000fe40003800200 */
[----:B------:R-:W-:-:S04]  /*49d0*/  FFMA.SAT R3, R4, R3, 0.5 ;  /* 0x3f00000004037423 */ /* 0x000fc80000002003 */
[----:B------:R-:W-:Y:S02]  /*49e0*/  FFMA.RM R0, R3, R0, 12582913 ;  /* 0x4b40000103007423 */ /* 0x000fe40000004000 */
[----:B------:R-:W1:Y:S02]  /*49f0*/  MUFU.RCP R3, R20 ;  /* 0x0000001400037308 */ /* 0x000e640000001000 */
[C---:B------:R-:W-:Y:S01]  /*4a00*/  FADD R7, R0.reuse, -12583039 ;  /* 0xcb40007f00077421 */ /* 0x040fe20000000000 */
[----:B------:R-:W-:-:S03]  /*4a10*/  IMAD.SHL.U32 R0, R0, 0x800000, RZ ;  /* 0x0080000000007824 */ /* 0x000fc600078e00ff */
[----:B------:R-:W-:-:S04]  /*4a20*/  FFMA R7, R4, 1.4426950216293334961, -R7 ;  /* 0x3fb8aa3b04077823 */ /* 0x000fc80000000807 */
[----:B------:R-:W-:Y:S01]  /*4a30*/  FFMA R9, R4, 1.925963033500011079e-08, R7 ;  /* 0x32a5706004097823 */ /* 0x000fe20000000007 */
[----:B0-----:R-:W-:-:S05]  /*4a40*/  ISETP.GE.AND P2, PT, R8, 0x1, PT ;  /* 0x000000010800780c */ /* 0x001fca0003f46270 */
[----:B------:R-:W0:Y:S01]  /*4a50*/  MUFU.EX2 R9, R9 ;  /* 0x0000000900097308 */ /* 0x000e220000000800 */
[----:B-1----:R-:W-:-:S04]  /*4a60*/  FFMA R4, R3, -R20, 1 ;  /* 0x3f80000003047423 */ /* 0x002fc80000000814 */
[----:B------:R-:W-:Y:S01]  /*4a70*/  FFMA R3, R3, R4, R3 ;  /* 0x0000000403037223 */ /* 0x000fe20000000003 */
[----:B0-----:R-:W-:-:S04]  /*4a80*/  FMUL R0, R0, R9 ;  /* 0x0000000900007220 */ /* 0x001fc80000400000 */
[----:B------:R-:W0:Y:S01]  /*4a90*/  FCHK P0, R0, R20 ;  /* 0x0000001400007302 */ /* 0x000e220000000000 */
[----:B------:R-:W-:-:S04]  /*4aa0*/  FFMA R7, R0, R3, RZ ;  /* 0x0000000300077223 */ /* 0x000fc800000000ff */
[----:B------:R-:W-:-:S04]  /*4ab0*/  FFMA R4, R7, -R20, R0 ;  /* 0x8000001407047223 */ /* 0x000fc80000000000 */
[----:B------:R-:W-:Y:S01]  /*4ac0*/  FFMA R3, R3, R4, R7 ;  /* 0x0000000403037223 */ /* 0x000fe20000000007 */
[----:B0-----:R-:W-:Y:S06]  /*4ad0*/  @!P0 BRA `(.L_x_43) ;  /* 0x00000000000c8947 */ /* 0x001fec0003800000 */
[----:B------:R-:W-:-:S07]  /*4ae0*/  MOV R4, 0x4b00 ;  /* 0x00004b0000047802 */ /* 0x000fce0000000f00 */
[----:B------:R-:W-:Y:S05]  /*4af0*/  CALL.REL.NOINC `($__internal_2_$__cuda_sm3x_div_rn_noftz_f32_slowpath) ;  /* 0x0000000c00947944 */ /* 0x000fea0003c00000 */
[----:B------:R-:W-:-:S07]  /*4b00*/  MOV R3, R0 ;  /* 0x0000000000037202 */ /* 0x000fce0000000f00 */
.L_x_43:
[----:B------:R-:W-:Y:S05]  /*4b10*/  BSYNC.RECONVERGENT B0 ;  /* 0x0000000000007941 */ /* 0x000fea0003800200 */
.L_x_42:
[----:B------:R-:W-:Y:S05]  /*4b20*/  @!P2 EXIT ;  /* 0x000000000000a94d */ /* 0x000fea0003800000 */
[----:B------:R-:W0:Y:S02]  /*4b30*/  LDC R0, c[0x0][0x3a8] ;  /* 0x0000ea00ff007b82 */ /* 0x000e240000000800 */
[C---:B0-----:R-:W-:Y:S01]  /*4b40*/  VIADD R4, R0.reuse, 0xffffffff ;  /* 0xffffffff00047836 */ /* 0x041fe20000000000 */
[----:B------:R-:W-:Y:S01]  /*4b50*/  LOP3.LUT R18, R0, 0x7, RZ, 0xc0, !PT ;  /* 0x0000000700127812 */ /* 0x000fe200078ec0ff */
[----:B------:R-:W-:Y:S02]  /*4b60*/  IMAD R2, R2, R0, R5 ;  /* 0x0000000002027224 */ /* 0x000fe400078e0205 */
[----:B------:R-:W-:Y:S01]  /*4b70*/  HFMA2 R5, -RZ, RZ, 0, 0 ;  /* 0x00000000ff057431 */ /* 0x000fe200000001ff */
[----:B------:R-:W-:Y:S02]  /*4b80*/  ISETP.GE.U32.AND P0, PT, R4, 0x7, PT ;  /* 0x000000070400780c */ /* 0x000fe40003f06070 */
[----:B------:R-:W-:-:S11]  /*4b90*/  ISETP.NE.AND P1, PT, R18, RZ, PT ;  /* 0x000000ff1200720c */ /* 0x000fd60003f25270 */
[----:B------:R-:W-:Y:S05]  /*4ba0*/  @!P0 BRA `(.L_x_44) ;  /* 0x0000000400108947 */ /* 0x000fea0003800000 */
[----:B------:R-:W0:Y:S01]  /*4bb0*/  LDCU.128 UR8, c[0x0][0x390] ;  /* 0x00007200ff0877ac */ /* 0x000e220008000c00 */
[----:B------:R-:W-:Y:S01]  /*4bc0*/  LOP3.LUT R5, R0, 0x7ffffff8, RZ, 0xc0, !PT ;  /* 0x7ffffff800057812 */ /* 0x000fe200078ec0ff */
[----:B------:R-:W-:Y:S01]  /*4bd0*/  IMAD.MOV.U32 R7, RZ, RZ, R6 ;  /* 0x000000ffff077224 */ /* 0x000fe200078e0006 */
[----:B------:R-:W-:-:S03]  /*4be0*/  MOV R4, R2 ;  /* 0x0000000200047202 */ /* 0x000fc60000000f00 */
[----:B------:R-:W-:Y:S01]  /*4bf0*/  IMAD.MOV R12, RZ, RZ, -R5 ;  /* 0x000000ffff0c7224 */ /* 0x000fe200078e0a05 */
[----:B0-----:R-:W-:Y:S02]  /*4c00*/  UIADD3 UR6, UP0, UPT, UR8, 0x10, URZ ;  /* 0x0000001008067890 */ /* 0x001fe4000ff1e0ff */
[----:B------:R-:W-:Y:S02]  /*4c10*/  UIADD3 UR4, UP1, UPT, UR10, 0x10, URZ ;  /* 0x000000100a047890 */ /* 0x000fe4000ff3e0ff */
[----:B------:R-:W-:Y:S02]  /*4c20*/  UIADD3.X UR7, UPT, UPT, URZ, UR9, URZ, UP0, !UPT ;  /* 0x00000009ff077290 */ /* 0x000fe400087fe4ff */
[----:B------:R-:W-:-:S12]  /*4c30*/  UIADD3.X UR5, UPT, UPT, URZ, UR11, URZ, UP1, !UPT ;  /* 0x0000000bff057290 */ /* 0x000fd80008ffe4ff */
.L_x_45:
[----:B------:R-:W-:Y:S01]  /*4c40*/  MOV R8, UR6 ;  /* 0x0000000600087c02 */ /* 0x000fe20008000f00 */
[----:B------:R-:W-:-:S04]  /*4c50*/  IMAD.U32 R9, RZ, RZ, UR7 ;  /* 0x00000007ff097e24 */ /* 0x000fc8000f8e00ff */
[----:B------:R-:W-:-:S05]  /*4c60*/  IMAD.WIDE R8, R4, 0x4, R8 ;  /* 0x0000000404087825 */ /* 0x000fca00078e0208 */
[----:B0-----:R-:W2:Y:S01]  /*4c70*/  LDG.E R13, desc[UR12][R8.64+-0x10] ;  /* 0xfffff00c080d7981 */ /* 0x001ea2000c1e1900 */
[----:B------:R-:W-:Y:S01]  /*4c80*/  MOV R10, UR4 ;  /* 0x00000004000a7c02 */ /* 0x000fe20008000f00 */
[----:B------:R-:W-:-:S04]  /*4c90*/  IMAD.U32 R11, RZ, RZ, UR5 ;  /* 0x00000005ff0b7e24 */ /* 0x000fc8000f8e00ff */
[----:B------:R-:W-:-:S05]  /*4ca0*/  IMAD.WIDE R10, R7, 0x4, R10 ;  /* 0x00000004070a7825 */ /* 0x000fca00078e020a */
[----:B------:R-:W3:Y:S04]  /*4cb0*/  LDG.E R15, desc[UR12][R10.64+-0x10] ;  /* 0xfffff00c0a0f7981 */ /* 0x000ee8000c1e1900 */
[----:B------:R-:W4:Y:S04]  /*4cc0*/  LDG.E R17, desc[UR12][R10.64+-0xc] ;  /* 0xfffff40c0a117981 */ /* 0x000f28000c1e1900 */
[----:B------:R-:W5:Y:S01]  /*4cd0*/  LDG.E R19, desc[UR12][R10.64+-0x4] ;  /* 0xfffffc0c0a137981 */ /* 0x000f62000c1e1900 */
[----:B--2---:R-:W0:Y:S02]  /*4ce0*/  F2F.BF16.F32 R13, R13 ;  /* 0x0000000d000d7304 */ /* 0x004e240000202000 */
[----:B0-----:R-:W-:-:S02]  /*4cf0*/  SHF.L.U32 R14, R13, 0x10, RZ ;  /* 0x000000100d0e7819 */ /* 0x001fc400000006ff */
[----:B------:R-:W2:Y:S03]  /*4d00*/  LDG.E R13, desc[UR12][R10.64+-0x8] ;  /* 0xfffff80c0a0d7981 */ /* 0x000ea6000c1e1900 */
[----:B---3--:R-:W-:-:S05]  /*4d10*/  FFMA R15, R14, R3, R15 ;  /* 0x000000030e0f7223 */ /* 0x008fca000000000f */
[----:B------:R-:W-:Y:S04]  /*4d20*/  STG.E desc[UR12][R10.64+-0x10], R15 ;  /* 0xfffff00f0a007986 */ /* 0x000fe8000c10190c */
[----:B------:R-:W3:Y:S02]  /*4d30*/  LDG.E R14, desc[UR12][R8.64+-0xc] ;  /* 0xfffff40c080e7981 */ /* 0x000ee4000c1e1900 */
[----:B---3--:R-:W0:Y:S02]  /*4d40*/  F2F.BF16.F32 R14, R14 ;  /* 0x0000000e000e7304 */ /* 0x008e240000202000 */
[----:B0-----:R-:W-:-:S04]  /*4d50*/  IMAD.U32 R16, R14, 0x10000, RZ ;  /* 0x000100000e107824 */ /* 0x001fc800078e00ff */
[----:B----4-:R-:W-:-:S05]  /*4d60*/  FFMA R17, R16, R3, R17 ;  /* 0x0000000310117223 */ /* 0x010fca0000000011 */
[----:B------:R0:W-:Y:S04]  /*4d70*/  STG.E desc[UR12][R10.64+-0xc], R17 ;  /* 0xfffff4110a007986 */ /* 0x0001e8000c10190c */
[----:B------:R-:W3:Y:S04]  /*4d80*/  LDG.E R16, desc[UR12][R8.64+-0x8] ;  /* 0xfffff80c08107981 */ /* 0x000ee8000c1e1900 */
[----:B0-----:R-:W4:Y:S01]  /*4d90*/  LDG.E R17, desc[UR12][R10.64] ;  /* 0x0000000c0a117981 */ /* 0x001f22000c1e1900 */
[----:B---3--:R-:W0:Y:S02]  /*4da0*/  F2F.BF16.F32 R16, R16 ;  /* 0x0000001000107304 */ /* 0x008e240000202000 */
[----:B0-----:R-:W-:-:S05]  /*4db0*/  SHF.L.U32 R20, R16, 0x10, RZ ;  /* 0x0000001010147819 */ /* 0x001fca00000006ff */
[----:B--2---:R-:W-:-:S05]  /*4dc0*/  FFMA R13, R20, R3, R13 ;  /* 0x00000003140d7223 */ /* 0x004fca000000000d */
[----:B------:R-:W-:Y:S04]  /*4dd0*/  STG.E desc[UR12][R10.64+-0x8], R13 ;  /* 0xfffff80d0a007986 */ /* 0x000fe8000c10190c */
[----:B------:R-:W2:Y:S02]  /*4de0*/  LDG.E R15, desc[UR12][R8.64+-0x4] ;  /* 0xfffffc0c080f7981 */ /* 0x000ea4000c1e1900 */
[----:B--2---:R-:W0:Y:S02]  /*4df0*/  F2F.BF16.F32 R15, R15 ;  /* 0x0000000f000f7304 */ /* 0x004e240000202000 */
[----:B0-----:R-:W-:Y:S02]  /*4e00*/  IMAD.U32 R14, R15, 0x10000, RZ ;  /* 0x000100000f0e7824 */ /* 0x001fe400078e00ff */
[----:B------:R-:W2:Y:S02]  /*4e10*/  LDG.E R15, desc[UR12][R10.64+0x4] ;  /* 0x0000040c0a0f7981 */ /* 0x000ea4000c1e1900 */
[----:B-----5:R-:W-:-:S05]  /*4e20*/  FFMA R19, R14, R3, R19 ;  /* 0x000000030e137223 */ /* 0x020fca0000000013 */
[----:B------:R0:W-:Y:S04]  /*4e30*/  STG.E desc[UR12][R10.64+-0x4], R19 ;  /* 0xfffffc130a007986 */ /* 0x0001e8000c10190c */
[----:B------:R-:W3:Y:S04]  /*4e40*/  LDG.E R14, desc[UR12][R8.64] ;  /* 0x0000000c080e7981 */ /* 0x000ee8000c1e1900 */
[----:B0-----:R-:W5:Y:S01]  /*4e50*/  LDG.E R19, desc[UR12][R10.64+0x8] ;  /* 0x0000080c0a137981 */ /* 0x001f62000c1e1900 */
[----:B---3--:R-:W0:Y:S02]  /*4e60*/  F2F.BF16.F32 R14, R14 ;  /* 0x0000000e000e7304 */ /* 0x008e240000202000 */
[----:B0-----:R-:W-:-:S05]  /*4e70*/  SHF.L.U32 R16, R14, 0x10, RZ ;  /* 0x000000100e107819 */ /* 0x001fca00000006ff */
[----:B----4-:R-:W-:-:S05]  /*4e80*/  FFMA R17, R16, R3, R17 ;  /* 0x0000000310117223 */ /* 0x010fca0000000011 */
[----:B------:R0:W-:Y:S04]  /*4e90*/  STG.E desc[UR12][R10.64], R17 ;  /* 0x000000110a007986 */ /* 0x0001e8000c10190c */
[----:B------:R-:W3:Y:S02]  /*4ea0*/  LDG.E R13, desc[UR12][R8.64+0x4] ;  /* 0x0000040c080d7981 */ /* 0x000ee4000c1e1900 */
[----:B---3--:R-:W1:Y:S02]  /*4eb0*/  F2F.BF16.F32 R13, R13 ;  /* 0x0000000d000d7304 */ /* 0x008e640000202000 */
[----:B-1----:R-:W-:Y:S02]  /*4ec0*/  IMAD.U32 R16, R13, 0x10000, RZ ;  /* 0x000100000d107824 */ /* 0x002fe400078e00ff */
[----:B------:R-:W3:Y:S02]  /*4ed0*/  LDG.E R13, desc[UR12][R10.64+0xc] ;  /* 0x00000c0c0a0d7981 */ /* 0x000ee4000c1e1900 */
[----:B--2---:R-:W-:-:S05]  /*4ee0*/  FFMA R15, R16, R3, R15 ;  /* 0x00000003100f7223 */ /* 0x004fca000000000f */
[----:B------:R0:W-:Y:S04]  /*4ef0*/  STG.E desc[UR12][R10.64+0x4], R15 ;  /* 0x0000040f0a007986 */ /* 0x0001e8000c10190c */
[----:B------:R-:W2:Y:S02]  /*4f00*/  LDG.E R16, desc[UR12][R8.64+0x8] ;  /* 0x0000080c08107981 */ /* 0x000ea4000c1e1900 */
[----:B--2---:R-:W1:Y:S02]  /*4f10*/  F2F.BF16.F32 R16, R16 ;  /* 0x0000001000107304 */ /* 0x004e640000202000 */
[----:B-1----:R-:W-:-:S05]  /*4f20*/  SHF.L.U32 R14, R16, 0x10, RZ ;  /* 0x00000010100e7819 */ /* 0x002fca00000006ff */
[----:B-----5:R-:W-:-:S05]  /*4f30*/  FFMA R19, R14, R3, R19 ;  /* 0x000000030e137223 */ /* 0x020fca0000000013 */
[----:B------:R0:W-:Y:S04]  /*4f40*/  STG.E desc[UR12][R10.64+0x8], R19 ;  /* 0x000008130a007986 */ /* 0x0001e8000c10190c */
[----:B------:R-:W2:Y:S01]  /*4f50*/  LDG.E R14, desc[UR12][R8.64+0xc] ;  /* 0x00000c0c080e7981 */ /* 0x000ea2000c1e1900 */
[----:B------:R-:W-:-:S04]  /*4f60*/  IADD3 R12, PT, PT, R12, 0x8, RZ ;  /* 0x000000080c0c7810 */ /* 0x000fc80007ffe0ff */
[----:B------:R-:W-:Y:S01]  /*4f70*/  ISETP.NE.AND P0, PT, R12, RZ, PT ;  /* 0x000000ff0c00720c */ /* 0x000fe20003f05270 */
[----:B------:R-:W-:Y:S01]  /*4f80*/  VIADD R4, R4, 0x8 ;  /* 0x0000000804047836 */ /* 0x000fe20000000000 */
[----:B------:R-:W-:Y:S01]  /*4f90*/  IADD3 R7, PT, PT, R7, 0x8, RZ ;  /* 0x0000000807077810 */ /* 0x000fe20007ffe0ff */
[----:B--2---:R-:W1:Y:S02]  /*4fa0*/  F2F.BF16.F32 R14, R14 ;  /* 0x0000000e000e7304 */ /* 0x004e640000202000 */
[----:B-1----:R-:W-:-:S04]  /*4fb0*/  IMAD.U32 R20, R14, 0x10000, RZ ;  /* 0x000100000e147824 */ /* 0x002fc800078e00ff */
[----:B---3--:R-:W-:-:S05]  /*4fc0*/  FFMA R13, R20, R3, R13 ;  /* 0x00000003140d7223 */ /* 0x008fca000000000d */
[----:B------:R0:W-:Y:S01]  /*4fd0*/  STG.E desc[UR12][R10.64+0xc], R13 ;  /* 0x00000c0d0a007986 */ /* 0x0001e2000c10190c */
[----:B------:R-:W-:Y:S05]  /*4fe0*/  @P0 BRA `(.L_x_45) ;  /* 0xfffffffc00140947 */ /* 0x000fea000383ffff */
.L_x_44:
[----:B------:R-:W-:Y:S05]  /*4ff0*/  @!P1 EXIT ;  /* 0x000000000000994d */ /* 0x000fea0003800000 */
[----:B------:R-:W-:Y:S02]  /*5000*/  ISETP.GE.U32.AND P0, PT, R18, 0x4, PT ;  /* 0x000000041200780c */ /* 0x000fe40003f06070 */
[----:B0-----:R-:W-:-:S04]  /*5010*/  LOP3.LUT R15, R0, 0x3, RZ, 0xc0, !PT ;  /* 0x00000003000f7812 */ /* 0x001fc800078ec0ff */
[----:B------:R-:W-:-:S07]  /*5020*/  ISETP.NE.AND P1, PT, R15, RZ, PT ;  /* 0x000000ff0f00720c */ /* 0x000fce0003f25270 */
[----:B------:R-:W-:Y:S06]  /*5030*/  @!P0 BRA `(.L_x_46) ;  /* 0x00000000007c8947 */ /* 0x000fec0003800000 */
[----:B------:R-:W0:Y:S01]  /*5040*/  LDC.64 R8, c[0x0][0x390] ;  /* 0x0000e400ff087b82 */ /* 0x000e220000000a00 */
[----:B------:R-:W-:-:S07]  /*5050*/  IMAD.IADD R7, R2, 0x1, R5 ;  /* 0x0000000102077824 */ /* 0x000fce00078e0205 */
[----:B------:R-:W1:Y:S01]  /*5060*/  LDC.64 R10, c[0x0][0x398] ;  /* 0x0000e600ff0a7b82 */ /* 0x000e620000000a00 */
[----:B0-----:R-:W-:-:S05]  /*5070*/  IMAD.WIDE R8, R7, 0x4, R8 ;  /* 0x0000000407087825 */ /* 0x001fca00078e0208 */
[----:B------:R-:W2:Y:S01]  /*5080*/  LDG.E R4, desc[UR12][R8.64] ;  /* 0x0000000c08047981 */ /* 0x000ea2000c1e1900 */
[----:B------:R-:W-:-:S05]  /*5090*/  IADD3 R7, PT, PT, R6, R5, RZ ;  /* 0x0000000506077210 */ /* 0x000fca0007ffe0ff */
[----:B-1----:R-:W-:-:S05]  /*50a0*/  IMAD.WIDE R10, R7, 0x4, R10 ;  /* 0x00000004070a7825 */ /* 0x002fca00078e020a */
[----:B------:R-:W3:Y:S04]  /*50b0*/  LDG.E R7, desc[UR12][R10.64] ;  /* 0x0000000c0a077981 */ /* 0x000ee8000c1e1900 */
[----:B------:R-:W4:Y:S04]  /*50c0*/  LDG.E R13, desc[UR12][R10.64+0x4] ;  /* 0x0000040c0a0d7981 */ /* 0x000f28000c1e1900 */
[----:B------:R-:W5:Y:S01]  /*50d0*/  LDG.E R17, desc[UR12][R10.64+0x8] ;  /* 0x0000080c0a117981 */ /* 0x000f62000c1e1900 */
[----:B--2---:R-:W0:Y:S02]  /*50e0*/  F2F.BF16.F32 R4, R4 ;  /* 0x0000000400047304 */ /* 0x004e240000202000 */
[----:B0-----:R-:W-:-:S04]  /*50f0*/  IMAD.U32 R12, R4, 0x10000, RZ ;  /* 0x00010000040c7824 */ /* 0x001fc800078e00ff */
[----:B---3--:R-:W-:-:S05]  /*5100*/  FFMA R7, R12, R3, R7 ;  /* 0x000000030c077223 */ /* 0x008fca0000000007 */
[----:B------:R0:W-:Y:S04]  /*5110*/  STG.E desc[UR12][R10.64], R7 ;  /* 0x000000070a007986 */ /* 0x0001e8000c10190c */
[----:B------:R-:W2:Y:S04]  /*5120*/  LDG.E R12, desc[UR12][R8.64+0x4] ;  /* 0x0000040c080c7981 */ /* 0x000ea8000c1e1900 */
[----:B0-----:R-:W3:Y:S01]  /*5130*/  LDG.E R7, desc[UR12][R10.64+0xc] ;  /* 0x00000c0c0a077981 */ /* 0x001ee2000c1e1900 */
[----:B--2---:R-:W0:Y:S02]  /*5140*/  F2F.BF16.F32 R12, R12 ;  /* 0x0000000c000c7304 */ /* 0x004e240000202000 */
[----:B0-----:R-:W-:-:S05]  /*5150*/  SHF.L.U32 R14, R12, 0x10, RZ ;  /* 0x000000100c0e7819 */ /* 0x001fca00000006ff */
[----:B----4-:R-:W-:-:S05]  /*5160*/  FFMA R13, R14, R3, R13 ;  /* 0x000000030e0d7223 */ /* 0x010fca000000000d */
[----:B------:R0:W-:Y:S04]  /*5170*/  STG.E desc[UR12][R10.64+0x4], R13 ;  /* 0x0000040d0a007986 */ /* 0x0001e8000c10190c */
[----:B------:R-:W2:Y:S02]  /*5180*/  LDG.E R14, desc[UR12][R8.64+0x8] ;  /* 0x0000080c080e7981 */ /* 0x000ea4000c1e1900 */
[----:B--2---:R-:W1:Y:S02]  /*5190*/  F2F.BF16.F32 R14, R14 ;  /* 0x0000000e000e7304 */ /* 0x004e640000202000 */
[----:B-1----:R-:W-:-:S04]  /*51a0*/  IMAD.U32 R4, R14, 0x10000, RZ ;  /* 0x000100000e047824 */ /* 0x002fc800078e00ff */
[----:B-----5:R-:W-:-:S05]  /*51b0*/  FFMA R17, R4, R3, R17 ;  /* 0x0000000304117223 */ /* 0x020fca0000000011 */
[----:B------:R0:W-:Y:S04]  /*51c0*/  STG.E desc[UR12][R10.64+0x8], R17 ;  /* 0x000008110a007986 */ /* 0x0001e8000c10190c */
[----:B------:R-:W2:Y:S01]  /*51d0*/  LDG.E R4, desc[UR12][R8.64+0xc] ;  /* 0x00000c0c08047981 */ /* 0x000ea2000c1e1900 */
[----:B------:R-:W-:Y:S01]  /*51e0*/  VIADD R5, R5, 0x4 ;  /* 0x0000000405057836 */ /* 0x000fe20000000000 */
[----:B--2---:R-:W1:Y:S02]  /*51f0*/  F2F.BF16.F32 R4, R4 ;  /* 0x0000000400047304 */ /* 0x004e640000202000 */
[----:B-1----:R-:W-:-:S05]  /*5200*/  SHF.L.U32 R12, R4, 0x10, RZ ;  /* 0x00000010040c7819 */ /* 0x002fca00000006ff */
[----:B---3--:R-:W-:-:S05]  /*5210*/  FFMA R7, R12, R3, R7 ;  /* 0x000000030c077223 */ /* 0x008fca0000000007 */
[----:B------:R0:W-:Y:S02]  /*5220*/  STG.E desc[UR12][R10.64+0xc], R7 ;  /* 0x00000c070a007986 */ /* 0x0001e4000c10190c */
.L_x_46:
[----:B------:R-:W-:Y:S05]  /*5230*/  @!P1 EXIT ;  /* 0x000000000000994d */ /* 0x000fea0003800000 */
[----:B------:R-:W-:Y:S02]  /*5240*/  ISETP.NE.AND P1, PT, R15, 0x1, PT ;  /* 0x000000010f00780c */ /* 0x000fe40003f25270 */
[----:B------:R-:W-:-:S04]  /*5250*/  LOP3.LUT R0, R0, 0x1, RZ, 0xc0, !PT ;  /* 0x0000000100007812 */ /* 0x000fc800078ec0ff */
[----:B------:R-:W-:-:S07]  /*5260*/  ISETP.NE.U32.AND P0, PT, R0, 0x1, PT ;  /* 0x000000010000780c */ /* 0x000fce0003f05070 */
[----:B------:R-:W-:Y:S06]  /*5270*/  @!P1 BRA `(.L_x_47) ;  /* 0x00000000004c9947 */ /* 0x000fec0003800000 */
[----:B------:R-:W1:Y:S01]  /*5280*/  LDC.64 R8, c[0x0][0x390] ;  /* 0x0000e400ff087b82 */ /* 0x000e620000000a00 */
[----:B0-----:R-:W-:-:S07]  /*5290*/  IADD3 R11, PT, PT, R2, R5, RZ ;  /* 0x00000005020b7210 */ /* 0x001fce0007ffe0ff */
[----:B------:R-:W0:Y:S01]  /*52a0*/  LDC.64 R12, c[0x0][0x398] ;  /* 0x0000e600ff0c7b82 */ /* 0x000e220000000a00 */
[----:B-1----:R-:W-:-:S05]  /*52b0*/  IMAD.WIDE R10, R11, 0x4, R8 ;  /* 0x000000040b0a7825 */ /* 0x002fca00078e0208 */
[----:B------:R-:W2:Y:S01]  /*52c0*/  LDG.E R0, desc[UR12][R10.64] ;  /* 0x0000000c0a007981 */ /* 0x000ea2000c1e1900 */
[----:B------:R-:W-:-:S04]  /*52d0*/  IMAD.IADD R9, R6, 0x1, R5 ;  /* 0x0000000106097824 */ /* 0x000fc800078e0205 */
[----:B0-----:R-:W-:-:S05]  /*52e0*/  IMAD.WIDE R8, R9, 0x4, R12 ;  /* 0x0000000409087825 */ /* 0x001fca00078e020c */
[----:B------:R-:W3:Y:S04]  /*52f0*/  LDG.E R7, desc[UR12][R8.64] ;  /* 0x0000000c08077981 */ /* 0x000ee8000c1e1900 */
[----:B------:R-:W4:Y:S01]  /*5300*/  LDG.E R13, desc[UR12][R8.64+0x4] ;  /* 0x0000040c080d7981 */ /* 0x000f22000c1e1900 */
[----:B--2---:R-:W0:Y:S02]  /*5310*/  F2F.BF16.F32 R0, R0 ;  /* 0x0000000000007304 */ /* 0x004e240000202000 */
[----:B0-----:R-:W-:-:S05]  /*5320*/  SHF.L.U32 R4, R0, 0x10, RZ ;  /* 0x0000001000047819 */ /* 0x001fca00000006ff */
[----:B---3--:R-:W-:-:S05]  /*5330*/  FFMA R7, R4, R3, R7 ;  /* 0x0000000304077223 */ /* 0x008fca0000000007 */
[----:B------:R1:W-:Y:S04]  /*5340*/  STG.E desc[UR12][R8.64], R7 ;  /* 0x0000000708007986 */ /* 0x0003e8000c10190c */
[----:B------:R-:W2:Y:S01]  /*5350*/  LDG.E R4, desc[UR12][R10.64+0x4] ;  /* 0x0000040c0a047981 */ /* 0x000ea2000c1e1900 */
[----:B------:R-:W-:Y:S01]  /*5360*/  IADD3 R5, PT, PT, R5, 0x2, RZ ;  /* 0x0000000205057810 */ /* 0x000fe20007ffe0ff */
[----:B--2---:R-:W0:Y:S02]  /*5370*/  F2F.BF16.F32 R4, R4 ;  /* 0x0000000400047304 */ /* 0x004e240000202000 */
[----:B0-----:R-:W-:-:S04]  /*5380*/  IMAD.U32 R12, R4, 0x10000, RZ ;  /* 0x00010000040c7824 */ /* 0x001fc800078e00ff */
[----:B----4-:R-:W-:-:S05]  /*5390*/  FFMA R13, R12, R3, R13 ;  /* 0x000000030c0d7223 */ /* 0x010fca000000000d */
[----:B------:R1:W-:Y:S02]  /*53a0*/  STG.E desc[UR12][R8.64+0x4], R13 ;  /* 0x0000040d08007986 */ /* 0x0003e4000c10190c */
.L_x_47:
[----:B------:R-:W-:Y:S05]  /*53b0*/  @P0 EXIT ;  /* 0x000000000000094d */ /* 0x000fea0003800000 */
[----:B-1----:R-:W1:Y:S01]  /*53c0*/  LDC.64 R8, c[0x0][0x390] ;  /* 0x0000e400ff087b82 */ /* 0x002e620000000a00 */
[----:B0-----:R-:W-:-:S07]  /*53d0*/  IMAD.IADD R7, R2, 0x1, R5 ;  /* 0x0000000102077824 */ /* 0x001fce00078e0205 */
[----:B------:R-:W0:Y:S01]  /*53e0*/  LDC.64 R10, c[0x0][0x398] ;  /* 0x0000e600ff0a7b82 */ /* 0x000e220000000a00 */
[----:B------:R-:W-:Y:S01]  /*53f0*/  IADD3 R5, PT, PT, R6, R5, RZ ;  /* 0x0000000506057210 */ /* 0x000fe20007ffe0ff */
[----:B-1----:R-:W-:-:S06]  /*5400*/  IMAD.WIDE R8, R7, 0x4, R8 ;  /* 0x0000000407087825 */ /* 0x002fcc00078e0208 */
[----:B------:R-:W2:Y:S01]  /*5410*/  LDG.E R8, desc[UR12][R8.64] ;  /* 0x0000000c08087981 */ /* 0x000ea2000c1e1900 */
[----:B0-----:R-:W-:-:S05]  /*5420*/  IMAD.WIDE R4, R5, 0x4, R10 ;  /* 0x0000000405047825 */ /* 0x001fca00078e020a */
[----:B------:R-:W3:Y:S01]  /*5430*/  LDG.E R7, desc[UR12][R4.64] ;  /* 0x0000000c04077981 */ /* 0x000ee2000c1e1900 */
[----:B--2---:R-:W0:Y:S02]  /*5440*/  F2F.BF16.F32 R0, R8 ;  /* 0x0000000800007304 */ /* 0x004e240000202000 */
[----:B0-----:R-:W-:-:S04]  /*5450*/  IMAD.U32 R0, R0, 0x10000, RZ ;  /* 0x0001000000007824 */ /* 0x001fc800078e00ff */
[----:B---3--:R-:W-:-:S05]  /*5460*/  FFMA R7, R0, R3, R7 ;  /* 0x0000000300077223 */ /* 0x008fca0000000007 */
[----:B------:R-:W-:Y:S01]  /*5470*/  STG.E desc[UR12][R4.64], R7 ;  /* 0x0000000704007986 */ /* 0x000fe2000c10190c */
[----:B------:R-:W-:Y:S05]  /*5480*/  EXIT ;  /* 0x000000000000794d */ /* 0x000fea0003800000 */
        .weak           $__internal_0_$__cuda_sm20_rcp_rn_f32_slowpath
        .type           $__internal_0_$__cuda_sm20_rcp_rn_f32_slowpath,@function
        .size           $__internal_0_$__cuda_sm20_rcp_rn_f32_slowpath,($__internal_1_$__cuda_sm20_sqrt_rn_f32_slowpath - $__internal_0_$__cuda_sm20_rcp_rn_f32_slowpath)
$__internal_0_$__cuda_sm20_rcp_rn_f32_slowpath:
[----:B------:R-:W-:-:S04]  /*5490*/  SHF.L.U32 R5, R3, 0x1, RZ ;  /* 0x0000000103057819 */ /* 0x000fc800000006ff */
[----:B------:R-:W-:-:S04]  /*54a0*/  SHF.R.U32.HI R10, RZ, 0x18, R5 ;  /* 0x00000018ff0a7819 */ /* 0x000fc80000011605 */
[----:B------:R-:W-:-:S13]  /*54b0*/  ISETP.NE.U32.AND P0, PT, R10, RZ, PT ;  /* 0x000000ff0a00720c */ /* 0x000fda0003f05070 */
[----:B------:R-:W-:Y:S05]  /*54c0*/  @P0 BRA `(.L_x_48) ;  /* 0x00000000002c0947 */ /* 0x000fea0003800000 */
[----:B------:R-:W-:-:S05]  /*54d0*/  IMAD.SHL.U32 R5, R3, 0x2, RZ ;  /* 0x0000000203057824 */ /* 0x000fca00078e00ff */
[----:B------:R-:W-:-:S13]  /*54e0*/  ISETP.NE.AND P0, PT, R5, RZ, PT ;  /* 0x000000ff0500720c */ /* 0x000fda0003f05270 */
[----:B------:R0:W1:Y:S01]  /*54f0*/  @!P0 MUFU.RCP R5, R3 ;  /* 0x0000000300058308 */ /* 0x0000620000001000 */
[----:B------:R-:W-:Y:S05]  /*5500*/  @!P0 BRA `(.L_x_49) ;  /* 0x0000000000a48947 */ /* 0x000fea0003800000 */
[----:B------:R-:W-:-:S04]  /*5510*/  FFMA R6, R3, 1.84467440737095516160e+19, RZ ;  /* 0x5f80000003067823 */ /* 0x000fc800000000ff */
[----:B0-----:R-:W1:Y:S02]  /*5520*/  MUFU.RCP R3, R6 ;  /* 0x0000000600037308 */ /* 0x001e640000001000 */
[----:B-1----:R-:W-:-:S04]  /*5530*/  FFMA R5, R6, R3, -1 ;  /* 0xbf80000006057423 */ /* 0x002fc80000000003 */
[----:B------:R-:W-:-:S04]  /*5540*/  FADD.FTZ R8, -R5, -RZ ;  /* 0x800000ff05087221 */ /* 0x000fc80000010100 */
[----:B------:R-:W-:-:S04]  /*5550*/  FFMA R3, R3, R8, R3 ;  /* 0x0000000803037223 */ /* 0x000fc80000000003 */
[----:B------:R-:W-:Y:S01]  /*5560*/  FFMA R5, R3, 1.84467440737095516160e+19, RZ ;  /* 0x5f80000003057823 */ /* 0x000fe200000000ff */
[----:B------:R-:W-:Y:S06]  /*5570*/  BRA `(.L_x_49) ;  /* 0x0000000000887947 */ /* 0x000fec0003800000 */
.L_x_48:
[----:B------:R-:W-:-:S04]  /*5580*/  IADD3 R12, PT, PT, R10, -0xfd, RZ ;  /* 0xffffff030a0c7810 */ /* 0x000fc80007ffe0ff */
[----:B------:R-:W-:-:S13]  /*5590*/  ISETP.GT.U32.AND P0, PT, R12, 0x1, PT ;  /* 0x000000010c00780c */ /* 0x000fda0003f04070 */
[----:B------:R-:W-:Y:S05]  /*55a0*/  @P0 BRA `(.L_x_50) ;  /* 0x0000000000780947 */ /* 0x000fea0003800000 */
[----:B------:R-:W-:Y:S01]  /*55b0*/  LOP3.LUT R5, R3, 0x7fffff, RZ, 0xc0, !PT ;  /* 0x007fffff03057812 */ /* 0x000fe200078ec0ff */
[----:B------:R-:W-:-:S03]  /*55c0*/  IMAD.MOV.U32 R9, RZ, RZ, 0x3 ;  /* 0x00000003ff097424 */ /* 0x000fc600078e00ff */
[----:B------:R-:W-:Y:S02]  /*55d0*/  LOP3.LUT R5, R5, 0x3f800000, RZ, 0xfc, !PT ;  /* 0x3f80000005057812 */ /* 0x000fe400078efcff */
[----:B------:R-:W-:Y:S02]  /*55e0*/  SHF.L.U32 R9, R9, R12, RZ ;  /* 0x0000000c09097219 */ /* 0x000fe400000006ff */
[----:B------:R-:W0:Y:S02]  /*55f0*/  MUFU.RCP R6, R5 ;  /* 0x0000000500067308 */ /* 0x000e240000001000 */
[----:B0-----:R-:W-:-:S04]  /*5600*/  FFMA R7, R5, R6, -1 ;  /* 0xbf80000005077423 */ /* 0x001fc80000000006 */
[----:B------:R-:W-:-:S04]  /*5610*/  FADD.FTZ R7, -R7, -RZ ;  /* 0x800000ff07077221 */ /* 0x000fc80000010100 */
[CCC-:B------:R-:W-:Y:S01]  /*5620*/  FFMA.RM R8, R6.reuse, R7.reuse, R6.reuse ;  /* 0x0000000706087223 */ /* 0x1c0fe20000004006 */
[----:B------:R-:W-:-:S04]  /*5630*/  FFMA.RP R7, R6, R7, R6 ;  /* 0x0000000706077223 */ /* 0x000fc80000008006 */
[C---:B------:R-:W-:Y:S02]  /*5640*/  LOP3.LUT R6, R8.reuse, 0x7fffff, RZ, 0xc0, !PT ;  /* 0x007fffff08067812 */ /* 0x040fe400078ec0ff */
[----:B------:R-:W-:Y:S02]  /*5650*/  FSETP.NEU.FTZ.AND P0, PT, R8, R7, PT ;  /* 0x000000070800720b */ /* 0x000fe40003f1d000 */
[----:B------:R-:W-:Y:S02]  /*5660*/  LOP3.LUT R6, R6, 0x800000, RZ, 0xfc, !PT ;  /* 0x0080000006067812 */ /* 0x000fe400078efcff */
[----:B------:R-:W-:Y:S02]  /*5670*/  SEL R7, RZ, 0xffffffff, !P0 ;  /* 0xffffffffff077807 */ /* 0x000fe40004000000 */
[----:B------:R-:W-:Y:S02]  /*5680*/  LOP3.LUT R9, R9, R6, RZ, 0xc0, !PT ;  /* 0x0000000609097212 */ /* 0x000fe400078ec0ff */
[----:B------:R-:W-:-:S02]  /*5690*/  IADD3 R7, PT, PT, -R7, RZ, RZ ;  /* 0x000000ff07077210 */ /* 0x000fc40007ffe1ff */
[-C--:B------:R-:W-:Y:S02]  /*56a0*/  SHF.R.U32.HI R9, RZ, R12.reuse, R9 ;  /* 0x0000000cff097219 */ /* 0x080fe40000011609 */
[----:B------:R-:W-:Y:S02]  /*56b0*/  LOP3.LUT P1, RZ, R7, R12, R6, 0xf8, !PT ;  /* 0x0000000c07ff7212 */ /* 0x000fe4000782f806 */
[C---:B------:R-:W-:Y:S02]  /*56c0*/  LOP3.LUT P0, RZ, R9.reuse, 0x1, RZ, 0xc0, !PT ;  /* 0x0000000109ff7812 */ /* 0x040fe4000780c0ff */
[----:B------:R-:W-:-:S04]  /*56d0*/  LOP3.LUT P2, RZ, R9, 0x2, RZ, 0xc0, !PT ;  /* 0x0000000209ff7812 */ /* 0x000fc8000784c0ff */
[----:B------:R-:W-:Y:S02]  /*56e0*/  PLOP3.LUT P0, PT, P0, P1, P2, 0xe0, 0x0 ;  /* 0x000000000000781c */ /* 0x000fe40000703c20 */
[----:B------:R-:W-:Y:S02]  /*56f0*/  LOP3.LUT P1, RZ, R3, 0x7fffff, RZ, 0xc0, !PT ;  /* 0x007fffff03ff7812 */ /* 0x000fe4000782c0ff */
[----:B------:R-:W-:-:S05]  /*5700*/  SEL R5, RZ, 0x1, !P0 ;  /* 0x00000001ff057807 */ /* 0x000fca0004000000 */
[----:B------:R-:W-:-:S05]  /*5710*/  IMAD.MOV R5, RZ, RZ, -R5 ;  /* 0x000000ffff057224 */ /* 0x000fca00078e0a05 */
[----:B------:R-:W-:Y:S02]  /*5720*/  ISETP.GE.AND P0, PT, R5, RZ, PT ;  /* 0x000000ff0500720c */ /* 0x000fe40003f06270 */
[----:B------:R-:W-:-:S04]  /*5730*/  IADD3 R5, PT, PT, R10, -0xfc, RZ ;  /* 0xffffff040a057810 */ /* 0x000fc80007ffe0ff */
[----:B------:R-:W-:-:S07]  /*5740*/  SHF.R.U32.HI R6, RZ, R5, R6 ;  /* 0x00000005ff067219 */ /* 0x000fce0000011606 */
[----:B------:R-:W-:-:S05]  /*5750*/  @!P0 VIADD R6, R6, 0x1 ;  /* 0x0000000106068836 */ /* 0x000fca0000000000 */
[----:B------:R-:W-:-:S04]  /*5760*/  @!P1 SHF.L.U32 R6, R6, 0x1, RZ ;  /* 0x0000000106069819 */ /* 0x000fc800000006ff */
[----:B------:R-:W-:Y:S01]  /*5770*/  LOP3.LUT R5, R6, 0x80000000, R3, 0xf8, !PT ;  /* 0x8000000006057812 */ /* 0x000fe200078ef803 */
[----:B------:R-:W-:Y:S06]  /*5780*/  BRA `(.L_x_49) ;  /* 0x0000000000047947 */ /* 0x000fec0003800000 */
.L_x_50:
[----:B------:R2:W3:Y:S02]  /*5790*/  MUFU.RCP R5, R3 ;  /* 0x0000000300057308 */ /* 0x0004e40000001000 */
.L_x_49:
[----:B0123--:R-:W-:Y:S01]  /*57a0*/  IMAD.MOV.U32 R3, RZ, RZ, R5 ;  /* 0x000000ffff037224 */ /* 0x00ffe200078e0005 */
[----:B------:R-:W-:-:S04]  /*57b0*/  MOV R5, 0x0 ;  /* 0x0000000000057802 */ /* 0x000fc80000000f00 */
[----:B------:R-:W-:Y:S05]  /*57c0*/  RET.REL.NODEC R4 `(_Z28causal_attention_kernel_bf16PKfS0_S0_Pfiii) ;  /* 0xffffffa8040c7950 */ /* 0x000fea0003c3ffff */
        .weak           $__internal_1_$__cuda_sm20_sqrt_rn_f32_slowpath
        .type           $__internal_1_$__cuda_sm20_sqrt_rn_f32_slowpath,@function
        .size           $__internal_1_$__cuda_sm20_sqrt_rn_f32_slowpath,($__internal_2_$__cuda_sm3x_div_rn_noftz_f32_slowpath - $__internal_1_$__cuda_sm20_sqrt_rn_f32_slowpath)
$__internal_1_$__cuda_sm20_sqrt_rn_f32_slowpath:
[----:B------:R-:W-:-:S13]  /*57d0*/  LOP3.LUT P0, RZ, R3, 0x7fffffff, RZ, 0xc0, !PT ;  /* 0x7fffffff03ff7812 */ /* 0x000fda000780c0ff */
[----:B------:R-:W-:Y:S01]  /*57e0*/  @!P0 IMAD.MOV.U32 R4, RZ, RZ, R3 ;  /* 0x000000ffff048224 */ /* 0x000fe200078e0003 */
[----:B------:R-:W-:Y:S06]  /*57f0*/  @!P0 BRA `(.L_x_51) ;  /* 0x0000000000448947 */ /* 0x000fec0003800000 */
[----:B------:R-:W-:-:S13]  /*5800*/  FSETP.GEU.FTZ.AND P0, PT, R3, RZ, PT ;  /* 0x000000ff0300720b */ /* 0x000fda0003f1e000 */
[----:B------:R-:W-:Y:S01]  /*5810*/  @!P0 MOV R4, 0x7fffffff ;  /* 0x7fffffff00048802 */ /* 0x000fe20000000f00 */
[----:B------:R-:W-:Y:S06]  /*5820*/  @!P0 BRA `(.L_x_51) ;  /* 0x0000000000388947 */ /* 0x000fec0003800000 */
[----:B------:R-:W-:-:S13]  /*5830*/  FSETP.GTU.FTZ.AND P0, PT, |R3|, +INF , PT ;  /* 0x7f8000000300780b */ /* 0x000fda0003f1c200 */
[----:B------:R-:W-:Y:S01]  /*5840*/  @P0 FADD.FTZ R4, R3, 1 ;  /* 0x3f80000003040421 */ /* 0x000fe20000010000 */
[----:B------:R-:W-:Y:S06]  /*5850*/  @P0 BRA `(.L_x_51) ;  /* 0x00000000002c0947 */ /* 0x000fec0003800000 */
[----:B------:R-:W-:-:S13]  /*5860*/  FSETP.NEU.FTZ.AND P0, PT, |R3|, +INF , PT ;  /* 0x7f8000000300780b */ /* 0x000fda0003f1d200 */
[----:B------:R-:W-:Y:S01]  /*5870*/  @!P0 IMAD.MOV.U32 R4, RZ, RZ, R3 ;  /* 0x000000ffff048224 */ /* 0x000fe200078e0003 */
[----:B------:R-:W-:Y:S06]  /*5880*/  @!P0 BRA `(.L_x_51) ;  /* 0x0000000000208947 */ /* 0x000fec0003800000 */
[----:B------:R-:W-:-:S04]  /*5890*/  FFMA R3, R3, 1.84467440737095516160e+19, RZ ;  /* 0x5f80000003037823 */ /* 0x000fc800000000ff */
[----:B------:R-:W0:Y:S02]  /*58a0*/  MUFU.RSQ R4, R3 ;  /* 0x0000000300047308 */ /* 0x000e240000001400 */
[----:B0-----:R-:W-:Y:S01]  /*58b0*/  FMUL.FTZ R6, R3, R4 ;  /* 0x0000000403067220 */ /* 0x001fe20000410000 */
[----:B------:R-:W-:-:S03]  /*58c0*/  FMUL.FTZ R4, R4, 0.5 ;  /* 0x3f00000004047820 */ /* 0x000fc60000410000 */
[----:B------:R-:W-:-:S04]  /*58d0*/  FADD.FTZ R5, -R6, -RZ ;  /* 0x800000ff06057221 */ /* 0x000fc80000010100 */
[----:B------:R-:W-:-:S04]  /*58e0*/  FFMA R5, R6, R5, R3 ;  /* 0x0000000506057223 */ /* 0x000fc80000000003 */
[----:B------:R-:W-:-:S04]  /*58f0*/  FFMA R4, R5, R4, R6 ;  /* 0x0000000405047223 */ /* 0x000fc80000000006 */
[----:B------:R-:W-:-:S07]  /*5900*/  FMUL.FTZ R4, R4, 2.3283064365386962891e-10 ;  /* 0x2f80000004047820 */ /* 0x000fce0000410000 */
.L_x_51:
[----:B------:R-:W-:Y:S01]  /*5910*/  HFMA2 R5, -RZ, RZ, 0, 0 ;  /* 0x00000000ff057431 */ /* 0x000fe200000001ff */
[----:B------:R-:W-:Y:S01]  /*5920*/  MOV R3, R4 ;  /* 0x0000000400037202 */ /* 0x000fe20000000f00 */
[----:B------:R-:W-:-:S04]  /*5930*/  IMAD.MOV.U32 R4, RZ, RZ, R7 ;  /* 0x000000ffff047224 */ /* 0x000fc800078e0007 */
[----:B------:R-:W-:Y:S05]  /*5940*/  RET.REL.NODEC R4 `(_Z28causal_attention_kernel_bf16PKfS0_S0_Pfiii) ;  /* 0xffffffa404ac7950 */ /* 0x000fea0003c3ffff */
        .weak           $__internal_2_$__cuda_sm3x_div_rn_noftz_f32_slowpath
        .type           $__internal_2_$__cuda_sm3x_div_rn_noftz_f32_slowpath,@function
        .size           $__internal_2_$__cuda_sm3x_div_rn_noftz_f32_slowpath,(.L_x_66 - $__internal_2_$__cuda_sm3x_div_rn_noftz_f32_slowpath)
$__internal_2_$__cuda_sm3x_div_rn_noftz_f32_slowpath:
[----:B------:R-:W-:Y:S01]  /*5950*/  SHF.R.U32.HI R7, RZ, 0x17, R20 ;  /* 0x00000017ff077819 */ /* 0x000fe20000011614 */
[----:B------:R-:W-:Y:S01]  /*5960*/  BSSY.RECONVERGENT B1, `(.L_x_52) ;  /* 0x0000063000017945 */ /* 0x000fe20003800200 */
[--C-:B------:R-:W-:Y:S02]  /*5970*/  SHF.R.U32.HI R3, RZ, 0x17, R0.reuse ;  /* 0x00000017ff037819 */ /* 0x100fe40000011600 */
[----:B------:R-:W-:Y:S02]  /*5980*/  LOP3.LUT R15, R7, 0xff, RZ, 0xc0, !PT ;  /* 0x000000ff070f7812 */ /* 0x000fe400078ec0ff */
[----:B------:R-:W-:Y:S01]  /*5990*/  LOP3.LUT R8, R3, 0xff, RZ, 0xc0, !PT ;  /* 0x000000ff03087812 */ /* 0x000fe200078ec0ff */
[----:B------:R-:W-:Y:S02]  /*59a0*/  IMAD.MOV.U32 R3, RZ, RZ, R0 ;  /* 0x000000ffff037224 */ /* 0x000fe400078e0000 */
[----:B------:R-:W-:Y:S01]  /*59b0*/  VIADD R10, R15, 0xffffffff ;  /* 0xffffffff0f0a7836 */ /* 0x000fe20000000000 */
[----:B------:R-:W-:-:S04]  /*59c0*/  IADD3 R9, PT, PT, R8, -0x1, RZ ;  /* 0xffffffff08097810 */ /* 0x000fc80007ffe0ff */
[----:B------:R-:W-:-:S04]  /*59d0*/  ISETP.GT.U32.AND P0, PT, R10, 0xfd, PT ;  /* 0x000000fd0a00780c */ /* 0x000fc80003f04070 */
[----:B------:R-:W-:-:S13]  /*59e0*/  ISETP.GT.U32.OR P0, PT, R9, 0xfd, P0 ;  /* 0x000000fd0900780c */ /* 0x000fda0000704470 */
[----:B------:R-:W-:Y:S01]  /*59f0*/  @!P0 MOV R7, RZ ;  /* 0x000000ff00078202 */ /* 0x000fe20000000f00 */
[----:B------:R-:W-:Y:S06]  /*5a00*/  @!P0 BRA `(.L_x_53) ;  /* 0x00000000005c8947 */ /* 0x000fec0003800000 */
[----:B------:R-:W-:Y:S02]  /*5a10*/  FSETP.GTU.FTZ.AND P1, PT, |R20|, +INF , PT ;  /* 0x7f8000001400780b */ /* 0x000fe40003f3c200 */
[----:B------:R-:W-:-:S04]  /*5a20*/  FSETP.GTU.FTZ.AND P0, PT, |R0|, +INF , PT ;  /* 0x7f8000000000780b */ /* 0x000fc80003f1c200 */
[----:B------:R-:W-:-:S13]  /*5a30*/  PLOP3.LUT P0, PT, P0, P1, PT, 0xf8, 0x8f ;  /* 0x00000000008f781c */ /* 0x000fda0000703f70 */
[----:B------:R-:W-:Y:S05]  /*5a40*/  @P0 BRA `(.L_x_54) ;  /* 0x00000004004c0947 */ /* 0x000fea0003800000 */
[----:B------:R-:W-:-:S13]  /*5a50*/  LOP3.LUT P0, RZ, R20, 0x7fffffff, R3, 0xc8, !PT ;  /* 0x7fffffff14ff7812 */ /* 0x000fda000780c803 */
[----:B------:R-:W-:Y:S05]  /*5a60*/  @!P0 BRA `(.L_x_55) ;  /* 0x00000004003c8947 */ /* 0x000fea0003800000 */
[----:B------:R-:W-:Y:S02]  /*5a70*/  FSETP.NEU.FTZ.AND P0, PT, |R0|, +INF , PT ;  /* 0x7f8000000000780b */ /* 0x000fe40003f1d200 */
[----:B------:R-:W-:Y:S02]  /*5a80*/  FSETP.NEU.FTZ.AND P3, PT, |R20|, +INF , PT ;  /* 0x7f8000001400780b */ /* 0x000fe40003f7d200 */
[----:B------:R-:W-:-:S11]  /*5a90*/  FSETP.NEU.FTZ.AND P1, PT, |R0|, +INF , PT ;  /* 0x7f8000000000780b */ /* 0x000fd60003f3d200 */
[----:B------:R-:W-:Y:S05]  /*5aa0*/  @!P3 BRA !P0, `(.L_x_55) ;  /* 0x00000004002cb947 */ /* 0x000fea0004000000 */
[----:B------:R-:W-:-:S04]  /*5ab0*/  LOP3.LUT P0, RZ, R3, 0x7fffffff, RZ, 0xc0, !PT ;  /* 0x7fffffff03ff7812 */ /* 0x000fc8000780c0ff */
[----:B------:R-:W-:-:S13]  /*5ac0*/  PLOP3.LUT P0, PT, P3, P0, PT, 0x2f, 0xf2 ;  /* 0x0000000000f2781c */ /* 0x000fda0001f00577 */
[----:B------:R-:W-:Y:S05]  /*5ad0*/  @P0 BRA `(.L_x_56) ;  /* 0x0000000400180947 */ /* 0x000fea0003800000 */
[----:B------:R-:W-:-:S04]  /*5ae0*/  LOP3.LUT P0, RZ, R20, 0x7fffffff, RZ, 0xc0, !PT ;  /* 0x7fffffff14ff7812 */ /* 0x000fc8000780c0ff */
[----:B------:R-:W-:-:S13]  /*5af0*/  PLOP3.LUT P0, PT, P1, P0, PT, 0x2f, 0xf2 ;  /* 0x0000000000f2781c */ /* 0x000fda0000f00577 */
[----:B------:R-:W-:Y:S05]  /*5b00*/  @P0 BRA `(.L_x_57) ;  /* 0x0000000400000947 */ /* 0x000fea0003800000 */
[----:B------:R-:W-:Y:S02]  /*5b10*/  ISETP.GE.AND P0, PT, R9, RZ, PT ;  /* 0x000000ff0900720c */ /* 0x000fe40003f06270 */
[----:B------:R-:W-:-:S11]  /*5b20*/  ISETP.GE.AND P1, PT, R10, RZ, PT ;  /* 0x000000ff0a00720c */ /* 0x000fd60003f26270 */
[----:B------:R-:W-:Y:S01]  /*5b30*/  @P0 IMAD.MOV.U32 R7, RZ, RZ, RZ ;  /* 0x000000ffff070224 */ /* 0x000fe200078e00ff */
[----:B------:R-:W-:Y:S01]  /*5b40*/  @!P0 MOV R7, 0xffffffc0 ;  /* 0xffffffc000078802 */ /* 0x000fe20000000f00 */
[----:B------:R-:W-:Y:S01]  /*5b50*/  @!P0 FFMA R3, R0, 1.84467440737095516160e+19, RZ ;  /* 0x5f80000000038823 */ /* 0x000fe200000000ff */
[----:B------:R-:W-:-:S03]  /*5b60*/  @!P1 FFMA R20, R20, 1.84467440737095516160e+19, RZ ;  /* 0x5f80000014149823 */ /* 0x000fc600000000ff */
[----:B------:R-:W-:-:S07]  /*5b70*/  @!P1 VIADD R7, R7, 0x40 ;  /* 0x0000004007079836 */ /* 0x000fce0000000000 */
.L_x_53:
[----:B------:R-:W-:Y:S01]  /*5b80*/  LEA R9, R15, 0xc0800000, 0x17 ;  /* 0xc08000000f097811 */ /* 0x000fe200078eb8ff */
[----:B------:R-:W-:Y:S01]  /*5b90*/  VIADD R8, R8, 0xffffff81 ;  /* 0xffffff8108087836 */ /* 0x000fe20000000000 */
[----:B------:R-:W-:Y:S02]  /*5ba0*/  BSSY.RECONVERGENT B2, `(.L_x_58) ;  /* 0x0000035000027945 */ /* 0x000fe40003800200 */
[----:B------:R-:W-:Y:S01]  /*5bb0*/  IADD3 R9, PT, PT, -R9, R20, RZ ;  /* 0x0000001409097210 */ /* 0x000fe20007ffe1ff */
[C---:B------:R-:W-:Y:S01]  /*5bc0*/  IMAD R0, R8.reuse, -0x800000, R3 ;  /* 0xff80000008007824 */ /* 0x040fe200078e0203 */
[----:B------:R-:W-:Y:S02]  /*5bd0*/  IADD3 R8, PT, PT, R8, 0x7f, -R15 ;  /* 0x0000007f08087810 */ /* 0x000fe40007ffe80f */
[----:B------:R-:W0:Y:S01]  /*5be0*/  MUFU.RCP R10, R9 ;  /* 0x00000009000a7308 */ /* 0x000e220000001000 */
[----:B------:R-:W-:Y:S01]  /*5bf0*/  FADD.FTZ R11, -R9, -RZ ;  /* 0x800000ff090b7221 */ /* 0x000fe20000010100 */
[----:B------:R-:W-:-:S03]  /*5c00*/  IADD3 R8, PT, PT, R8, R7, RZ ;  /* 0x0000000708087210 */ /* 0x000fc60007ffe0ff */
[----:B0-----:R-:W-:-:S04]  /*5c10*/  FFMA R13, R10, R11, 1 ;  /* 0x3f8000000a0d7423 */ /* 0x001fc8000000000b */
[----:B------:R-:W-:-:S04]  /*5c20*/  FFMA R12, R10, R13, R10 ;  /* 0x0000000d0a0c7223 */ /* 0x000fc8000000000a */
[----:B------:R-:W-:-:S04]  /*5c30*/  FFMA R3, R0, R12, RZ ;  /* 0x0000000c00037223 */ /* 0x000fc800000000ff */
[----:B------:R-:W-:-:S04]  /*5c40*/  FFMA R10, R11, R3, R0 ;  /* 0x000000030b0a7223 */ /* 0x000fc80000000000 */
[----:B------:R-:W-:-:S04]  /*5c50*/  FFMA R13, R12, R10, R3 ;  /* 0x0000000a0c0d7223 */ /* 0x000fc80000000003 */
[----:B------:R-:W-:-:S04]  /*5c60*/  FFMA R10, R11, R13, R0 ;  /* 0x0000000d0b0a7223 */ /* 0x000fc80000000000 */
[----:B------:R-:W-:-:S05]  /*5c70*/  FFMA R0, R12, R10, R13 ;  /* 0x0000000a0c007223 */ /* 0x000fca000000000d */
[----:B------:R-:W-:-:S04]  /*5c80*/  SHF.R.U32.HI R3, RZ, 0x17, R0 ;  /* 0x00000017ff037819 */ /* 0x000fc80000011600 */
[----:B------:R-:W-:-:S05]  /*5c90*/  LOP3.LUT R3, R3, 0xff, RZ, 0xc0, !PT ;  /* 0x000000ff03037812 */ /* 0x000fca00078ec0ff */
[----:B------:R-:W-:-:S05]  /*5ca0*/  IMAD.IADD R9, R3, 0x1, R8 ;  /* 0x0000000103097824 */ /* 0x000fca00078e0208 */
[----:B------:R-:W-:-:S04]  /*5cb0*/  IADD3 R3, PT, PT, R9, -0x1, RZ ;  /* 0xffffffff09037810 */ /* 0x000fc80007ffe0ff */
[----:B------:R-:W-:-:S13]  /*5cc0*/  ISETP.GE.U32.AND P0, PT, R3, 0xfe, PT ;  /* 0x000000fe0300780c */ /* 0x000fda0003f06070 */
[----:B------:R-:W-:Y:S05]  /*5cd0*/  @!P0 BRA `(.L_x_59) ;  /* 0x0000000000808947 */ /* 0x000fea0003800000 */
[----:B------:R-:W-:-:S13]  /*5ce0*/  ISETP.GT.AND P0, PT, R9, 0xfe, PT ;  /* 0x000000fe0900780c */ /* 0x000fda0003f04270 */
[----:B------:R-:W-:Y:S05]  /*5cf0*/  @P0 BRA `(.L_x_60) ;  /* 0x00000000006c0947 */ /* 0x000fea0003800000 */
[----:B------:R-:W-:-:S13]  /*5d00*/  ISETP.GE.AND P0, PT, R9, 0x1, PT ;  /* 0x000000010900780c */ /* 0x000fda0003f06270 */
[----:B------:R-:W-:Y:S05]  /*5d10*/  @P0 BRA `(.L_x_61) ;  /* 0x0000000000740947 */ /* 0x000fea0003800000 */
[----:B------:R-:W-:Y:S02]  /*5d20*/  ISETP.GE.AND P0, PT, R9, -0x18, PT ;  /* 0xffffffe80900780c */ /* 0x000fe40003f06270 */
[----:B------:R-:W-:-:S11]  /*5d30*/  LOP3.LUT R0, R0, 0x80000000, RZ, 0xc0, !PT ;  /* 0x8000000000007812 */ /* 0x000fd600078ec0ff */
[----:B------:R-:W-:Y:S05]  /*5d40*/  @!P0 BRA `(.L_x_61) ;  /* 0x0000000000688947 */ /* 0x000fea0003800000 */
[CCC-:B------:R-:W-:Y:S01]  /*5d50*/  FFMA.RZ R3, R12.reuse, R10.reuse, R13.reuse ;  /* 0x0000000a0c037223 */ /* 0x1c0fe2000000c00d */
[CCC-:B------:R-:W-:Y:S01]  /*5d60*/  FFMA.RM R8, R12.reuse, R10.reuse, R13.reuse ;  /* 0x0000000a0c087223 */ /* 0x1c0fe2000000400d */
[C---:B------:R-:W-:Y:S02]  /*5d70*/  ISETP.NE.AND P3, PT, R9.reuse, RZ, PT ;  /* 0x000000ff0900720c */ /* 0x040fe40003f65270 */
[----:B------:R-:W-:Y:S02]  /*5d80*/  ISETP.NE.AND P1, PT, R9, RZ, PT ;  /* 0x000000ff0900720c */ /* 0x000fe40003f25270 */
[----:B------:R-:W-:Y:S01]  /*5d90*/  LOP3.LUT R7, R3, 0x7fffff, RZ, 0xc0, !PT ;  /* 0x007fffff03077812 */ /* 0x000fe200078ec0ff */
[----:B------:R-:W-:Y:S01]  /*5da0*/  FFMA.RP R3, R12, R10, R13 ;  /* 0x0000000a0c037223 */ /* 0x000fe2000000800d */
[C---:B------:R-:W-:Y:S01]  /*5db0*/  VIADD R10, R9.reuse, 0x20 ;  /* 0x00000020090a7836 */ /* 0x040fe20000000000 */
[----:B------:R-:W-:Y:S02]  /*5dc0*/  IADD3 R9, PT, PT, -R9, RZ, RZ ;  /* 0x000000ff09097210 */ /* 0x000fe40007ffe1ff */
[----:B------:R-:W-:-:S02]  /*5dd0*/  LOP3.LUT R7, R7, 0x800000, RZ, 0xfc, !PT ;  /* 0x0080000007077812 */ /* 0x000fc400078efcff */
[----:B------:R-:W-:Y:S02]  /*5de0*/  FSETP.NEU.FTZ.AND P0, PT, R3, R8, PT ;  /* 0x000000080300720b */ /* 0x000fe40003f1d000 */
[----:B------:R-:W-:Y:S02]  /*5df0*/  SHF.L.U32 R10, R7, R10, RZ ;  /* 0x0000000a070a7219 */ /* 0x000fe400000006ff */
[----:B------:R-:W-:Y:S02]  /*5e00*/  SEL R8, R9, RZ, P3 ;  /* 0x000000ff09087207 */ /* 0x000fe40001800000 */
[----:B------:R-:W-:Y:S02]  /*5e10*/  ISETP.NE.AND P1, PT, R10, RZ, P1 ;  /* 0x000000ff0a00720c */ /* 0x000fe40000f25270 */
[----:B------:R-:W-:Y:S02]  /*5e20*/  SHF.R.U32.HI R8, RZ, R8, R7 ;  /* 0x00000008ff087219 */ /* 0x000fe40000011607 */
[----:B------:R-:W-:-:S02]  /*5e30*/  PLOP3.LUT P0, PT, P0, P1, PT, 0xf8, 0x8f ;  /* 0x00000000008f781c */ /* 0x000fc40000703f70 */
[----:B------:R-:W-:Y:S02]  /*5e40*/  SHF.R.U32.HI R10, RZ, 0x1, R8 ;  /* 0x00000001ff0a7819 */ /* 0x000fe40000011608 */
[----:B------:R-:W-:-:S04]  /*5e50*/  SEL R3, RZ, 0x1, !P0 ;  /* 0x00000001ff037807 */ /* 0x000fc80004000000 */
[----:B------:R-:W-:-:S04]  /*5e60*/  LOP3.LUT R3, R3, 0x1, R10, 0xf8, !PT ;  /* 0x0000000103037812 */ /* 0x000fc800078ef80a */
[----:B------:R-:W-:-:S05]  /*5e70*/  LOP3.LUT R3, R3, R8, RZ, 0xc0, !PT ;  /* 0x0000000803037212 */ /* 0x000fca00078ec0ff */
[----:B------:R-:W-:-:S05]  /*5e80*/  IMAD.IADD R3, R10, 0x1, R3 ;  /* 0x000000010a037824 */ /* 0x000fca00078e0203 */
[----:B------:R-:W-:Y:S01]  /*5e90*/  LOP3.LUT R0, R3, R0, RZ, 0xfc, !PT ;  /* 0x0000000003007212 */ /* 0x000fe200078efcff */
[----:B------:R-:W-:Y:S06]  /*5ea0*/  BRA `(.L_x_61) ;  /* 0x0000000000107947 */ /* 0x000fec0003800000 */
.L_x_60:
[----:B------:R-:W-:-:S04]  /*5eb0*/  LOP3.LUT R0, R0, 0x80000000, RZ, 0xc0, !PT ;  /* 0x8000000000007812 */ /* 0x000fc800078ec0ff */
[----:B------:R-:W-:Y:S01]  /*5ec0*/  LOP3.LUT R0, R0, 0x7f800000, RZ, 0xfc, !PT ;  /* 0x7f80000000007812 */ /* 0x000fe200078efcff */
[----:B------:R-:W-:Y:S06]  /*5ed0*/  BRA `(.L_x_61) ;  /* 0x0000000000047947 */ /* 0x000fec0003800000 */
.L_x_59:
[----:B------:R-:W-:-:S07]  /*5ee0*/  LEA R0, R8, R0, 0x17 ;  /* 0x0000000008007211 */ /* 0x000fce00078eb8ff */
.L_x_61:
[----:B------:R-:W-:Y:S05]  /*5ef0*/  BSYNC.RECONVERGENT B2 ;  /* 0x0000000000027941 */ /* 0x000fea0003800200 */
.L_x_58:
[----:B------:R-:W-:Y:S05]  /*5f00*/  BRA `(.L_x_62) ;  /* 0x0000000000207947 */ /* 0x000fea0003800000 */
.L_x_57:
[----:B------:R-:W-:-:S04]  /*5f10*/  LOP3.LUT R0, R20, 0x80000000, R3, 0x48, !PT ;  /* 0x8000000014007812 */ /* 0x000fc800078e4803 */
[----:B------:R-:W-:Y:S01]  /*5f20*/  LOP3.LUT R0, R0, 0x7f800000, RZ, 0xfc, !PT ;  /* 0x7f80000000007812 */ /* 0x000fe200078efcff */
[----:B------:R-:W-:Y:S06]  /*5f30*/  BRA `(.L_x_62) ;  /* 0x0000000000147947 */ /* 0x000fec0003800000 */
.L_x_56:
[----:B------:R-:W-:Y:S01]  /*5f40*/  LOP3.LUT R0, R20, 0x80000000, R3, 0x48, !PT ;  /* 0x8000000014007812 */ /* 0x000fe200078e4803 */
[----:B------:R-:W-:Y:S06]  /*5f50*/  BRA `(.L_x_62) ;  /* 0x00000000000c7947 */ /* 0x000fec0003800000 */
.L_x_55:
[----:B------:R-:W0:Y:S01]  /*5f60*/  MUFU.RSQ R0, -QNAN ;  /* 0xffc0000000007908 */ /* 0x000e220000001400 */
[----:B------:R-:W-:Y:S05]  /*5f70*/  BRA `(.L_x_62) ;  /* 0x0000000000047947 */ /* 0x000fea0003800000 */
.L_x_54:
[----:B------:R-:W-:-:S07]  /*5f80*/  FADD.FTZ R0, R0, R20 ;  /* 0x0000001400007221 */ /* 0x000fce0000010000 */
.L_x_62:
[----:B------:R-:W-:Y:S05]  /*5f90*/  BSYNC.RECONVERGENT B1 ;  /* 0x0000000000017941 */ /* 0x000fea0003800200 */
.L_x_52:
[----:B------:R-:W-:Y:S02]  /*5fa0*/  HFMA2 R9, -RZ, RZ, 0, 0 ;  /* 0x00000000ff097431 */ /* 0x000fe400000001ff */
[----:B------:R-:W-:-:S04]  /*5fb0*/  IMAD.MOV.U32 R8, RZ, RZ, R4 ;  /* 0x000000ffff087224 */ /* 0x000fc800078e0004 */
[----:B0-----:R-:W-:Y:S05]  /*5fc0*/  RET.REL.NODEC R8 `(_Z28causal_attention_kernel_bf16PKfS0_S0_Pfiii) ;  /* 0xffffffa0080c7950 */ /* 0x001fea0003c3ffff */
.L_x_63:
[----:B------:R-:W-:-:S00]  /*5fd0*/  BRA `(.L_x_63) ;  /* 0xfffffffc00fc7947 */ /* 0x000fc0000383ffff */
[----:B------:R-:W-:-:S00]  /*5fe0*/  NOP ;  /* 0x0000000000007918 */ /* 0x000fc00000000000 */
        /* <DEDUP_REMOVED lines=9> */
.L_x_66:


//--------------------- .nv.shared.reserved.0     --------------------------
	.section	.nv.shared.reserved.0,"aw",@nobits
	.weak		__nv_reservedSMEM_offset_0_alias
	.size		__nv_reservedSMEM_offset_0_alias, 0, 64
	.other		__nv_reservedSMEM_offset_0_alias,@"STO_CUDA_RESERVED_SHARED STV_DEFAULT"
__nv_reservedSMEM_offset_0_alias:
	.zero		0
	.zero		64


//--------------------- .nv.constant0._Z28causal_attention_kernel_bf16PKfS0_S0_Pfiii --------------------------
	.section	.nv.constant0._Z28causal_attention_kernel_bf16PKfS0_S0_Pfiii,"a",@progbits
	.sectionflags	@""
	.align	4
.nv.constant0._Z28causal_attention_kernel_bf16PKfS0_S0_Pfiii:
	.zero		940


//--------------------- SYMBOLS --------------------------

	.type		.nv.reservedSmem.offset0,@object
	.size		.nv.reservedSmem.offset0,0x4
